//
// Generated by NVIDIA NVVM Compiler
//
// Compiler Build ID: CL-36424714
// Cuda compilation tools, release 13.0, V13.0.88
// Based on NVVM 20.0.0
//

.version 9.0
.target sm_100
.address_size 64

	// .globl	_Z22cu_gs_normalize_kernelPK7double2jPS_
.func  (.param .align 16 .b8 func_retval0[16]) __internal_trig_reduction_slowpathd
(
	.param .b64 __internal_trig_reduction_slowpathd_param_0
)
;
.func  (.param .b64 func_retval0) __internal_accurate_pow
(
	.param .b64 __internal_accurate_pow_param_0,
	.param .b64 __internal_accurate_pow_param_1
)
;
.extern .shared .align 16 .b8 smem[];
.global .align 8 .b8 __cudart_i2opi_d[144] = {8, 93, 141, 31, 177, 95, 251, 107, 234, 146, 82, 138, 247, 57, 7, 61, 123, 241, 229, 235, 199, 186, 39, 117, 45, 234, 95, 158, 102, 63, 70, 79, 183, 9, 203, 39, 207, 126, 54, 109, 31, 109, 10, 90, 139, 17, 47, 239, 15, 152, 5, 222, 255, 151, 248, 31, 59, 40, 249, 189, 139, 95, 132, 156, 244, 57, 83, 131, 57, 214, 145, 57, 65, 126, 95, 180, 38, 112, 156, 233, 132, 68, 187, 46, 245, 53, 130, 232, 62, 167, 41, 177, 28, 235, 29, 254, 28, 146, 209, 9, 234, 46, 73, 6, 224, 210, 77, 66, 58, 110, 36, 183, 97, 197, 187, 222, 171, 99, 81, 254, 65, 144, 67, 60, 153, 149, 98, 219, 192, 221, 52, 245, 209, 87, 39, 252, 41, 21, 68, 78, 110, 131, 249, 162};
.global .align 16 .b8 __cudart_sin_cos_coeffs[128] = {70, 210, 176, 44, 241, 229, 90, 190, 146, 227, 172, 105, 227, 29, 199, 62, 161, 98, 219, 25, 160, 1, 42, 191, 24, 8, 17, 17, 17, 17, 129, 63, 84, 85, 85, 85, 85, 85, 197, 191, 0, 0, 0, 0, 0, 0, 0, 0, 0, 0, 0, 0, 0, 0, 0, 0, 100, 129, 253, 32, 131, 255, 168, 189, 40, 133, 239, 193, 167, 238, 33, 62, 217, 230, 6, 142, 79, 126, 146, 190, 233, 188, 221, 25, 160, 1, 250, 62, 71, 93, 193, 22, 108, 193, 86, 191, 81, 85, 85, 85, 85, 85, 165, 63, 0, 0, 0, 0, 0, 0, 224, 191, 0, 0, 0, 0, 0, 0, 240, 63};

.visible .entry _Z22cu_gs_normalize_kernelPK7double2jPS_(
	.param .u64 .ptr .align 1 _Z22cu_gs_normalize_kernelPK7double2jPS__param_0,
	.param .u32 _Z22cu_gs_normalize_kernelPK7double2jPS__param_1,
	.param .u64 .ptr .align 1 _Z22cu_gs_normalize_kernelPK7double2jPS__param_2
)
{
	.reg .pred 	%p<2>;
	.reg .b32 	%r<6>;
	.reg .b64 	%rd<8>;
	.reg .b64 	%fd<11>;

	ld.param.u64 	%rd1, [_Z22cu_gs_normalize_kernelPK7double2jPS__param_0];
	ld.param.u32 	%r2, [_Z22cu_gs_normalize_kernelPK7double2jPS__param_1];
	ld.param.u64 	%rd2, [_Z22cu_gs_normalize_kernelPK7double2jPS__param_2];
	mov.u32 	%r3, %ntid.x;
	mov.u32 	%r4, %ctaid.x;
	mov.u32 	%r5, %tid.x;
	mad.lo.s32 	%r1, %r3, %r4, %r5;
	setp.ge.u32 	%p1, %r1, %r2;
	@%p1 bra 	$L__BB0_2;
	cvta.to.global.u64 	%rd3, %rd2;
	cvta.to.global.u64 	%rd4, %rd1;
	mul.wide.u32 	%rd5, %r1, 16;
	add.s64 	%rd6, %rd3, %rd5;
	ld.global.v2.f64 	{%fd1, %fd2}, [%rd6];
	mul.f64 	%fd3, %fd2, %fd2;
	fma.rn.f64 	%fd4, %fd1, %fd1, %fd3;
	sqrt.rn.f64 	%fd5, %fd4;
	div.rn.f64 	%fd6, %fd1, %fd5;
	div.rn.f64 	%fd7, %fd2, %fd5;
	add.s64 	%rd7, %rd4, %rd5;
	ld.global.f64 	%fd8, [%rd7];
	mul.f64 	%fd9, %fd8, %fd6;
	mul.f64 	%fd10, %fd8, %fd7;
	st.global.v2.f64 	[%rd6], {%fd9, %fd10};
$L__BB0_2:
	ret;

}
	// .globl	_Z25cu_gspat_normalize_kernelPK7double2S1_jPS_
.visible .entry _Z25cu_gspat_normalize_kernelPK7double2S1_jPS_(
	.param .u64 .ptr .align 1 _Z25cu_gspat_normalize_kernelPK7double2S1_jPS__param_0,
	.param .u64 .ptr .align 1 _Z25cu_gspat_normalize_kernelPK7double2S1_jPS__param_1,
	.param .u32 _Z25cu_gspat_normalize_kernelPK7double2S1_jPS__param_2,
	.param .u64 .ptr .align 1 _Z25cu_gspat_normalize_kernelPK7double2S1_jPS__param_3
)
{
	.reg .pred 	%p<2>;
	.reg .b32 	%r<6>;
	.reg .b64 	%rd<11>;
	.reg .b64 	%fd<11>;

	ld.param.u64 	%rd1, [_Z25cu_gspat_normalize_kernelPK7double2S1_jPS__param_0];
	ld.param.u64 	%rd2, [_Z25cu_gspat_normalize_kernelPK7double2S1_jPS__param_1];
	ld.param.u32 	%r2, [_Z25cu_gspat_normalize_kernelPK7double2S1_jPS__param_2];
	ld.param.u64 	%rd3, [_Z25cu_gspat_normalize_kernelPK7double2S1_jPS__param_3];
	mov.u32 	%r3, %ntid.x;
	mov.u32 	%r4, %ctaid.x;
	mov.u32 	%r5, %tid.x;
	mad.lo.s32 	%r1, %r3, %r4, %r5;
	setp.ge.u32 	%p1, %r1, %r2;
	@%p1 bra 	$L__BB1_2;
	cvta.to.global.u64 	%rd4, %rd2;
	cvta.to.global.u64 	%rd5, %rd1;
	cvta.to.global.u64 	%rd6, %rd3;
	mul.wide.u32 	%rd7, %r1, 16;
	add.s64 	%rd8, %rd4, %rd7;
	ld.global.v2.f64 	{%fd1, %fd2}, [%rd8];
	mul.f64 	%fd3, %fd2, %fd2;
	fma.rn.f64 	%fd4, %fd1, %fd1, %fd3;
	sqrt.rn.f64 	%fd5, %fd4;
	div.rn.f64 	%fd6, %fd1, %fd5;
	div.rn.f64 	%fd7, %fd2, %fd5;
	add.s64 	%rd9, %rd5, %rd7;
	ld.global.f64 	%fd8, [%rd9];
	mul.f64 	%fd9, %fd8, %fd6;
	mul.f64 	%fd10, %fd8, %fd7;
	add.s64 	%rd10, %rd6, %rd7;
	st.global.v2.f64 	[%rd10], {%fd9, %fd10};
$L__BB1_2:
	ret;

}
	// .globl	_Z26cu_gspat_normalize2_kernelPK7double2S1_jPS_
.visible .entry _Z26cu_gspat_normalize2_kernelPK7double2S1_jPS_(
	.param .u64 .ptr .align 1 _Z26cu_gspat_normalize2_kernelPK7double2S1_jPS__param_0,
	.param .u64 .ptr .align 1 _Z26cu_gspat_normalize2_kernelPK7double2S1_jPS__param_1,
	.param .u32 _Z26cu_gspat_normalize2_kernelPK7double2S1_jPS__param_2,
	.param .u64 .ptr .align 1 _Z26cu_gspat_normalize2_kernelPK7double2S1_jPS__param_3
)
{
	.reg .pred 	%p<2>;
	.reg .b32 	%r<6>;
	.reg .b64 	%rd<11>;
	.reg .b64 	%fd<11>;

	ld.param.u64 	%rd1, [_Z26cu_gspat_normalize2_kernelPK7double2S1_jPS__param_0];
	ld.param.u64 	%rd2, [_Z26cu_gspat_normalize2_kernelPK7double2S1_jPS__param_1];
	ld.param.u32 	%r2, [_Z26cu_gspat_normalize2_kernelPK7double2S1_jPS__param_2];
	ld.param.u64 	%rd3, [_Z26cu_gspat_normalize2_kernelPK7double2S1_jPS__param_3];
	mov.u32 	%r3, %ntid.x;
	mov.u32 	%r4, %ctaid.x;
	mov.u32 	%r5, %tid.x;
	mad.lo.s32 	%r1, %r3, %r4, %r5;
	setp.ge.u32 	%p1, %r1, %r2;
	@%p1 bra 	$L__BB2_2;
	cvta.to.global.u64 	%rd4, %rd2;
	cvta.to.global.u64 	%rd5, %rd1;
	cvta.to.global.u64 	%rd6, %rd3;
	mul.wide.u32 	%rd7, %r1, 16;
	add.s64 	%rd8, %rd4, %rd7;
	ld.global.v2.f64 	{%fd1, %fd2}, [%rd8];
	mul.f64 	%fd3, %fd2, %fd2;
	fma.rn.f64 	%fd4, %fd1, %fd1, %fd3;
	div.rn.f64 	%fd5, %fd1, %fd4;
	div.rn.f64 	%fd6, %fd2, %fd4;
	add.s64 	%rd9, %rd5, %rd7;
	ld.global.f64 	%fd7, [%rd9];
	mul.f64 	%fd8, %fd7, %fd7;
	mul.f64 	%fd9, %fd8, %fd5;
	mul.f64 	%fd10, %fd8, %fd6;
	add.s64 	%rd10, %rd6, %rd7;
	st.global.v2.f64 	[%rd10], {%fd9, %fd10};
$L__BB2_2:
	ret;

}
	// .globl	_Z19get_diagonal_kernelPK7double2jjPS_
.visible .entry _Z19get_diagonal_kernelPK7double2jjPS_(
	.param .u64 .ptr .align 1 _Z19get_diagonal_kernelPK7double2jjPS__param_0,
	.param .u32 _Z19get_diagonal_kernelPK7double2jjPS__param_1,
	.param .u32 _Z19get_diagonal_kernelPK7double2jjPS__param_2,
	.param .u64 .ptr .align 1 _Z19get_diagonal_kernelPK7double2jjPS__param_3
)
{
	.reg .pred 	%p<6>;
	.reg .b32 	%r<12>;
	.reg .b64 	%rd<9>;
	.reg .b64 	%fd<3>;

	ld.param.u64 	%rd1, [_Z19get_diagonal_kernelPK7double2jjPS__param_0];
	ld.param.u32 	%r2, [_Z19get_diagonal_kernelPK7double2jjPS__param_1];
	ld.param.u32 	%r3, [_Z19get_diagonal_kernelPK7double2jjPS__param_2];
	ld.param.u64 	%rd2, [_Z19get_diagonal_kernelPK7double2jjPS__param_3];
	mov.u32 	%r4, %ctaid.x;
	mov.u32 	%r5, %ntid.x;
	mov.u32 	%r6, %tid.x;
	mad.lo.s32 	%r1, %r4, %r5, %r6;
	mov.u32 	%r7, %ctaid.y;
	mov.u32 	%r8, %ntid.y;
	mov.u32 	%r9, %tid.y;
	mad.lo.s32 	%r10, %r7, %r8, %r9;
	setp.ge.u32 	%p1, %r1, %r3;
	setp.ge.u32 	%p2, %r10, %r2;
	or.pred  	%p3, %p2, %p1;
	setp.ne.s32 	%p4, %r1, %r10;
	or.pred  	%p5, %p4, %p3;
	@%p5 bra 	$L__BB3_2;
	cvta.to.global.u64 	%rd3, %rd1;
	cvta.to.global.u64 	%rd4, %rd2;
	mad.lo.s32 	%r11, %r2, %r1, %r1;
	mul.wide.u32 	%rd5, %r1, 16;
	add.s64 	%rd6, %rd4, %rd5;
	mul.wide.u32 	%rd7, %r11, 16;
	add.s64 	%rd8, %rd3, %rd7;
	ld.global.v2.f64 	{%fd1, %fd2}, [%rd8];
	st.global.v2.f64 	[%rd6], {%fd1, %fd2};
$L__BB3_2:
	ret;

}
	// .globl	_Z19get_diagonal_kernelPKdjjPd
.visible .entry _Z19get_diagonal_kernelPKdjjPd(
	.param .u64 .ptr .align 1 _Z19get_diagonal_kernelPKdjjPd_param_0,
	.param .u32 _Z19get_diagonal_kernelPKdjjPd_param_1,
	.param .u32 _Z19get_diagonal_kernelPKdjjPd_param_2,
	.param .u64 .ptr .align 1 _Z19get_diagonal_kernelPKdjjPd_param_3
)
{
	.reg .pred 	%p<6>;
	.reg .b32 	%r<12>;
	.reg .b64 	%rd<9>;
	.reg .b64 	%fd<2>;

	ld.param.u64 	%rd1, [_Z19get_diagonal_kernelPKdjjPd_param_0];
	ld.param.u32 	%r2, [_Z19get_diagonal_kernelPKdjjPd_param_1];
	ld.param.u32 	%r3, [_Z19get_diagonal_kernelPKdjjPd_param_2];
	ld.param.u64 	%rd2, [_Z19get_diagonal_kernelPKdjjPd_param_3];
	mov.u32 	%r4, %ctaid.x;
	mov.u32 	%r5, %ntid.x;
	mov.u32 	%r6, %tid.x;
	mad.lo.s32 	%r1, %r4, %r5, %r6;
	mov.u32 	%r7, %ctaid.y;
	mov.u32 	%r8, %ntid.y;
	mov.u32 	%r9, %tid.y;
	mad.lo.s32 	%r10, %r7, %r8, %r9;
	setp.ge.u32 	%p1, %r1, %r3;
	setp.ge.u32 	%p2, %r10, %r2;
	or.pred  	%p3, %p2, %p1;
	setp.ne.s32 	%p4, %r1, %r10;
	or.pred  	%p5, %p4, %p3;
	@%p5 bra 	$L__BB4_2;
	cvta.to.global.u64 	%rd3, %rd1;
	cvta.to.global.u64 	%rd4, %rd2;
	mad.lo.s32 	%r11, %r2, %r1, %r1;
	mul.wide.u32 	%rd5, %r11, 8;
	add.s64 	%rd6, %rd3, %rd5;
	ld.global.f64 	%fd1, [%rd6];
	mul.wide.u32 	%rd7, %r1, 8;
	add.s64 	%rd8, %rd4, %rd7;
	st.global.f64 	[%rd8], %fd1;
$L__BB4_2:
	ret;

}
	// .globl	_Z19set_diagonal_kernelPK7double2jjPS_
.visible .entry _Z19set_diagonal_kernelPK7double2jjPS_(
	.param .u64 .ptr .align 1 _Z19set_diagonal_kernelPK7double2jjPS__param_0,
	.param .u32 _Z19set_diagonal_kernelPK7double2jjPS__param_1,
	.param .u32 _Z19set_diagonal_kernelPK7double2jjPS__param_2,
	.param .u64 .ptr .align 1 _Z19set_diagonal_kernelPK7double2jjPS__param_3
)
{
	.reg .pred 	%p<5>;
	.reg .b32 	%r<14>;
	.reg .b64 	%rd<9>;
	.reg .b64 	%fd<8>;

	ld.param.u64 	%rd1, [_Z19set_diagonal_kernelPK7double2jjPS__param_0];
	ld.param.u32 	%r5, [_Z19set_diagonal_kernelPK7double2jjPS__param_1];
	ld.param.u32 	%r6, [_Z19set_diagonal_kernelPK7double2jjPS__param_2];
	ld.param.u64 	%rd2, [_Z19set_diagonal_kernelPK7double2jjPS__param_3];
	mov.u32 	%r7, %ctaid.x;
	mov.u32 	%r8, %ntid.x;
	mov.u32 	%r9, %tid.x;
	mad.lo.s32 	%r1, %r7, %r8, %r9;
	mov.u32 	%r10, %ctaid.y;
	mov.u32 	%r11, %ntid.y;
	mov.u32 	%r12, %tid.y;
	mad.lo.s32 	%r13, %r10, %r11, %r12;
	setp.ge.u32 	%p1, %r1, %r6;
	setp.ge.u32 	%p2, %r13, %r5;
	or.pred  	%p3, %p1, %p2;
	@%p3 bra 	$L__BB5_4;
	mad.lo.s32 	%r3, %r5, %r1, %r13;
	setp.ne.s32 	%p4, %r1, %r13;
	mov.f64 	%fd6, 0d0000000000000000;
	mov.f64 	%fd7, %fd6;
	@%p4 bra 	$L__BB5_3;
	cvta.to.global.u64 	%rd3, %rd1;
	mul.wide.u32 	%rd4, %r1, 16;
	add.s64 	%rd5, %rd3, %rd4;
	ld.global.v2.f64 	{%fd7, %fd6}, [%rd5];
$L__BB5_3:
	cvta.to.global.u64 	%rd6, %rd2;
	mul.wide.u32 	%rd7, %r3, 16;
	add.s64 	%rd8, %rd6, %rd7;
	st.global.v2.f64 	[%rd8], {%fd7, %fd6};
$L__BB5_4:
	ret;

}
	// .globl	_Z19set_diagonal_kernelPKdjjPd
.visible .entry _Z19set_diagonal_kernelPKdjjPd(
	.param .u64 .ptr .align 1 _Z19set_diagonal_kernelPKdjjPd_param_0,
	.param .u32 _Z19set_diagonal_kernelPKdjjPd_param_1,
	.param .u32 _Z19set_diagonal_kernelPKdjjPd_param_2,
	.param .u64 .ptr .align 1 _Z19set_diagonal_kernelPKdjjPd_param_3
)
{
	.reg .pred 	%p<5>;
	.reg .b32 	%r<14>;
	.reg .b64 	%rd<9>;
	.reg .b64 	%fd<5>;

	ld.param.u64 	%rd1, [_Z19set_diagonal_kernelPKdjjPd_param_0];
	ld.param.u32 	%r5, [_Z19set_diagonal_kernelPKdjjPd_param_1];
	ld.param.u32 	%r6, [_Z19set_diagonal_kernelPKdjjPd_param_2];
	ld.param.u64 	%rd2, [_Z19set_diagonal_kernelPKdjjPd_param_3];
	mov.u32 	%r7, %ctaid.x;
	mov.u32 	%r8, %ntid.x;
	mov.u32 	%r9, %tid.x;
	mad.lo.s32 	%r1, %r7, %r8, %r9;
	mov.u32 	%r10, %ctaid.y;
	mov.u32 	%r11, %ntid.y;
	mov.u32 	%r12, %tid.y;
	mad.lo.s32 	%r13, %r10, %r11, %r12;
	setp.ge.u32 	%p1, %r1, %r6;
	setp.ge.u32 	%p2, %r13, %r5;
	or.pred  	%p3, %p1, %p2;
	@%p3 bra 	$L__BB6_4;
	mad.lo.s32 	%r3, %r5, %r1, %r13;
	setp.ne.s32 	%p4, %r1, %r13;
	mov.f64 	%fd4, 0d0000000000000000;
	@%p4 bra 	$L__BB6_3;
	cvta.to.global.u64 	%rd3, %rd1;
	mul.wide.u32 	%rd4, %r1, 8;
	add.s64 	%rd5, %rd3, %rd4;
	ld.global.f64 	%fd4, [%rd5];
$L__BB6_3:
	cvta.to.global.u64 	%rd6, %rd2;
	mul.wide.u32 	%rd7, %r3, 8;
	add.s64 	%rd8, %rd6, %rd7;
	st.global.f64 	[%rd8], %fd4;
$L__BB6_4:
	ret;

}
	// .globl	_Z17reciprocal_kernelPK7double2jjPS_
.visible .entry _Z17reciprocal_kernelPK7double2jjPS_(
	.param .u64 .ptr .align 1 _Z17reciprocal_kernelPK7double2jjPS__param_0,
	.param .u32 _Z17reciprocal_kernelPK7double2jjPS__param_1,
	.param .u32 _Z17reciprocal_kernelPK7double2jjPS__param_2,
	.param .u64 .ptr .align 1 _Z17reciprocal_kernelPK7double2jjPS__param_3
)
{
	.reg .pred 	%p<4>;
	.reg .b32 	%r<14>;
	.reg .b64 	%rd<8>;
	.reg .b64 	%fd<8>;

	ld.param.u64 	%rd1, [_Z17reciprocal_kernelPK7double2jjPS__param_0];
	ld.param.u32 	%r4, [_Z17reciprocal_kernelPK7double2jjPS__param_1];
	ld.param.u32 	%r5, [_Z17reciprocal_kernelPK7double2jjPS__param_2];
	ld.param.u64 	%rd2, [_Z17reciprocal_kernelPK7double2jjPS__param_3];
	mov.u32 	%r6, %ctaid.x;
	mov.u32 	%r7, %ntid.x;
	mov.u32 	%r8, %tid.x;
	mad.lo.s32 	%r1, %r6, %r7, %r8;
	mov.u32 	%r9, %ctaid.y;
	mov.u32 	%r10, %ntid.y;
	mov.u32 	%r11, %tid.y;
	mad.lo.s32 	%r12, %r9, %r10, %r11;
	setp.ge.u32 	%p1, %r1, %r5;
	setp.ge.u32 	%p2, %r12, %r4;
	or.pred  	%p3, %p1, %p2;
	@%p3 bra 	$L__BB7_2;
	cvta.to.global.u64 	%rd3, %rd1;
	cvta.to.global.u64 	%rd4, %rd2;
	mad.lo.s32 	%r13, %r4, %r1, %r12;
	mul.wide.u32 	%rd5, %r13, 16;
	add.s64 	%rd6, %rd3, %rd5;
	ld.global.v2.f64 	{%fd1, %fd2}, [%rd6];
	mul.f64 	%fd3, %fd2, %fd2;
	fma.rn.f64 	%fd4, %fd1, %fd1, %fd3;
	div.rn.f64 	%fd5, %fd1, %fd4;
	neg.f64 	%fd6, %fd2;
	div.rn.f64 	%fd7, %fd6, %fd4;
	add.s64 	%rd7, %rd4, %rd5;
	st.global.v2.f64 	[%rd7], {%fd5, %fd7};
$L__BB7_2:
	ret;

}
	// .globl	_Z23hadamard_product_kernelPK7double2S1_jjPS_
.visible .entry _Z23hadamard_product_kernelPK7double2S1_jjPS_(
	.param .u64 .ptr .align 1 _Z23hadamard_product_kernelPK7double2S1_jjPS__param_0,
	.param .u64 .ptr .align 1 _Z23hadamard_product_kernelPK7double2S1_jjPS__param_1,
	.param .u32 _Z23hadamard_product_kernelPK7double2S1_jjPS__param_2,
	.param .u32 _Z23hadamard_product_kernelPK7double2S1_jjPS__param_3,
	.param .u64 .ptr .align 1 _Z23hadamard_product_kernelPK7double2S1_jjPS__param_4
)
{
	.reg .pred 	%p<4>;
	.reg .b32 	%r<14>;
	.reg .b64 	%rd<11>;
	.reg .b64 	%fd<10>;

	ld.param.u64 	%rd1, [_Z23hadamard_product_kernelPK7double2S1_jjPS__param_0];
	ld.param.u64 	%rd2, [_Z23hadamard_product_kernelPK7double2S1_jjPS__param_1];
	ld.param.u32 	%r4, [_Z23hadamard_product_kernelPK7double2S1_jjPS__param_2];
	ld.param.u32 	%r5, [_Z23hadamard_product_kernelPK7double2S1_jjPS__param_3];
	ld.param.u64 	%rd3, [_Z23hadamard_product_kernelPK7double2S1_jjPS__param_4];
	mov.u32 	%r6, %ctaid.x;
	mov.u32 	%r7, %ntid.x;
	mov.u32 	%r8, %tid.x;
	mad.lo.s32 	%r1, %r6, %r7, %r8;
	mov.u32 	%r9, %ctaid.y;
	mov.u32 	%r10, %ntid.y;
	mov.u32 	%r11, %tid.y;
	mad.lo.s32 	%r12, %r9, %r10, %r11;
	setp.ge.u32 	%p1, %r1, %r5;
	setp.ge.u32 	%p2, %r12, %r4;
	or.pred  	%p3, %p1, %p2;
	@%p3 bra 	$L__BB8_2;
	cvta.to.global.u64 	%rd4, %rd1;
	cvta.to.global.u64 	%rd5, %rd2;
	cvta.to.global.u64 	%rd6, %rd3;
	mad.lo.s32 	%r13, %r4, %r1, %r12;
	mul.wide.u32 	%rd7, %r13, 16;
	add.s64 	%rd8, %rd4, %rd7;
	ld.global.v2.f64 	{%fd1, %fd2}, [%rd8];
	add.s64 	%rd9, %rd5, %rd7;
	ld.global.v2.f64 	{%fd3, %fd4}, [%rd9];
	mul.f64 	%fd5, %fd1, %fd3;
	mul.f64 	%fd6, %fd2, %fd4;
	sub.f64 	%fd7, %fd5, %fd6;
	mul.f64 	%fd8, %fd1, %fd4;
	fma.rn.f64 	%fd9, %fd2, %fd3, %fd8;
	add.s64 	%rd10, %rd6, %rd7;
	st.global.v2.f64 	[%rd10], {%fd7, %fd9};
$L__BB8_2:
	ret;

}
	// .globl	_Z10abs_kernelPK7double2jjPd
.visible .entry _Z10abs_kernelPK7double2jjPd(
	.param .u64 .ptr .align 1 _Z10abs_kernelPK7double2jjPd_param_0,
	.param .u32 _Z10abs_kernelPK7double2jjPd_param_1,
	.param .u32 _Z10abs_kernelPK7double2jjPd_param_2,
	.param .u64 .ptr .align 1 _Z10abs_kernelPK7double2jjPd_param_3
)
{
	.reg .pred 	%p<4>;
	.reg .b32 	%r<14>;
	.reg .b64 	%rd<9>;
	.reg .b64 	%fd<6>;

	ld.param.u64 	%rd1, [_Z10abs_kernelPK7double2jjPd_param_0];
	ld.param.u32 	%r4, [_Z10abs_kernelPK7double2jjPd_param_1];
	ld.param.u32 	%r5, [_Z10abs_kernelPK7double2jjPd_param_2];
	ld.param.u64 	%rd2, [_Z10abs_kernelPK7double2jjPd_param_3];
	mov.u32 	%r6, %ctaid.x;
	mov.u32 	%r7, %ntid.x;
	mov.u32 	%r8, %tid.x;
	mad.lo.s32 	%r1, %r6, %r7, %r8;
	mov.u32 	%r9, %ctaid.y;
	mov.u32 	%r10, %ntid.y;
	mov.u32 	%r11, %tid.y;
	mad.lo.s32 	%r12, %r9, %r10, %r11;
	setp.ge.u32 	%p1, %r1, %r5;
	setp.ge.u32 	%p2, %r12, %r4;
	or.pred  	%p3, %p1, %p2;
	@%p3 bra 	$L__BB9_2;
	cvta.to.global.u64 	%rd3, %rd1;
	cvta.to.global.u64 	%rd4, %rd2;
	mad.lo.s32 	%r13, %r4, %r1, %r12;
	mul.wide.u32 	%rd5, %r13, 16;
	add.s64 	%rd6, %rd3, %rd5;
	ld.global.v2.f64 	{%fd1, %fd2}, [%rd6];
	mul.f64 	%fd3, %fd2, %fd2;
	fma.rn.f64 	%fd4, %fd1, %fd1, %fd3;
	sqrt.rn.f64 	%fd5, %fd4;
	mul.wide.u32 	%rd7, %r13, 8;
	add.s64 	%rd8, %rd4, %rd7;
	st.global.f64 	[%rd8], %fd5;
$L__BB9_2:
	ret;

}
	// .globl	_Z11sqrt_kernelPKdjjPd
.visible .entry _Z11sqrt_kernelPKdjjPd(
	.param .u64 .ptr .align 1 _Z11sqrt_kernelPKdjjPd_param_0,
	.param .u32 _Z11sqrt_kernelPKdjjPd_param_1,
	.param .u32 _Z11sqrt_kernelPKdjjPd_param_2,
	.param .u64 .ptr .align 1 _Z11sqrt_kernelPKdjjPd_param_3
)
{
	.reg .pred 	%p<4>;
	.reg .b32 	%r<14>;
	.reg .b64 	%rd<8>;
	.reg .b64 	%fd<3>;

	ld.param.u64 	%rd1, [_Z11sqrt_kernelPKdjjPd_param_0];
	ld.param.u32 	%r4, [_Z11sqrt_kernelPKdjjPd_param_1];
	ld.param.u32 	%r5, [_Z11sqrt_kernelPKdjjPd_param_2];
	ld.param.u64 	%rd2, [_Z11sqrt_kernelPKdjjPd_param_3];
	mov.u32 	%r6, %ctaid.x;
	mov.u32 	%r7, %ntid.x;
	mov.u32 	%r8, %tid.x;
	mad.lo.s32 	%r1, %r6, %r7, %r8;
	mov.u32 	%r9, %ctaid.y;
	mov.u32 	%r10, %ntid.y;
	mov.u32 	%r11, %tid.y;
	mad.lo.s32 	%r12, %r9, %r10, %r11;
	setp.ge.u32 	%p1, %r1, %r5;
	setp.ge.u32 	%p2, %r12, %r4;
	or.pred  	%p3, %p1, %p2;
	@%p3 bra 	$L__BB10_2;
	cvta.to.global.u64 	%rd3, %rd1;
	cvta.to.global.u64 	%rd4, %rd2;
	mad.lo.s32 	%r13, %r4, %r1, %r12;
	mul.wide.u32 	%rd5, %r13, 8;
	add.s64 	%rd6, %rd3, %rd5;
	ld.global.f64 	%fd1, [%rd6];
	sqrt.rn.f64 	%fd2, %fd1;
	add.s64 	%rd7, %rd4, %rd5;
	st.global.f64 	[%rd7], %fd2;
$L__BB10_2:
	ret;

}
	// .globl	_Z19make_complex_kernelPKdS0_jjP7double2
.visible .entry _Z19make_complex_kernelPKdS0_jjP7double2(
	.param .u64 .ptr .align 1 _Z19make_complex_kernelPKdS0_jjP7double2_param_0,
	.param .u64 .ptr .align 1 _Z19make_complex_kernelPKdS0_jjP7double2_param_1,
	.param .u32 _Z19make_complex_kernelPKdS0_jjP7double2_param_2,
	.param .u32 _Z19make_complex_kernelPKdS0_jjP7double2_param_3,
	.param .u64 .ptr .align 1 _Z19make_complex_kernelPKdS0_jjP7double2_param_4
)
{
	.reg .pred 	%p<4>;
	.reg .b32 	%r<14>;
	.reg .b64 	%rd<12>;
	.reg .b64 	%fd<3>;

	ld.param.u64 	%rd1, [_Z19make_complex_kernelPKdS0_jjP7double2_param_0];
	ld.param.u64 	%rd2, [_Z19make_complex_kernelPKdS0_jjP7double2_param_1];
	ld.param.u32 	%r4, [_Z19make_complex_kernelPKdS0_jjP7double2_param_2];
	ld.param.u32 	%r5, [_Z19make_complex_kernelPKdS0_jjP7double2_param_3];
	ld.param.u64 	%rd3, [_Z19make_complex_kernelPKdS0_jjP7double2_param_4];
	mov.u32 	%r6, %ctaid.x;
	mov.u32 	%r7, %ntid.x;
	mov.u32 	%r8, %tid.x;
	mad.lo.s32 	%r1, %r6, %r7, %r8;
	mov.u32 	%r9, %ctaid.y;
	mov.u32 	%r10, %ntid.y;
	mov.u32 	%r11, %tid.y;
	mad.lo.s32 	%r12, %r9, %r10, %r11;
	setp.ge.u32 	%p1, %r1, %r5;
	setp.ge.u32 	%p2, %r12, %r4;
	or.pred  	%p3, %p1, %p2;
	@%p3 bra 	$L__BB11_2;
	cvta.to.global.u64 	%rd4, %rd1;
	cvta.to.global.u64 	%rd5, %rd2;
	cvta.to.global.u64 	%rd6, %rd3;
	mad.lo.s32 	%r13, %r4, %r1, %r12;
	mul.wide.u32 	%rd7, %r13, 8;
	add.s64 	%rd8, %rd4, %rd7;
	ld.global.f64 	%fd1, [%rd8];
	add.s64 	%rd9, %rd5, %rd7;
	ld.global.f64 	%fd2, [%rd9];
	mul.wide.u32 	%rd10, %r13, 16;
	add.s64 	%rd11, %rd6, %rd10;
	st.global.v2.f64 	[%rd11], {%fd1, %fd2};
$L__BB11_2:
	ret;

}
	// .globl	_Z10pow_kernelPKddjjPd
.visible .entry _Z10pow_kernelPKddjjPd(
	.param .u64 .ptr .align 1 _Z10pow_kernelPKddjjPd_param_0,
	.param .f64 _Z10pow_kernelPKddjjPd_param_1,
	.param .u32 _Z10pow_kernelPKddjjPd_param_2,
	.param .u32 _Z10pow_kernelPKddjjPd_param_3,
	.param .u64 .ptr .align 1 _Z10pow_kernelPKddjjPd_param_4
)
{
	.reg .pred 	%p<26>;
	.reg .b32 	%r<37>;
	.reg .b64 	%rd<11>;
	.reg .b64 	%fd<25>;

	ld.param.u64 	%rd2, [_Z10pow_kernelPKddjjPd_param_0];
	ld.param.f64 	%fd10, [_Z10pow_kernelPKddjjPd_param_1];
	ld.param.u32 	%r7, [_Z10pow_kernelPKddjjPd_param_2];
	ld.param.u32 	%r8, [_Z10pow_kernelPKddjjPd_param_3];
	ld.param.u64 	%rd3, [_Z10pow_kernelPKddjjPd_param_4];
	mov.u32 	%r9, %ctaid.x;
	mov.u32 	%r10, %ntid.x;
	mov.u32 	%r11, %tid.x;
	mad.lo.s32 	%r1, %r9, %r10, %r11;
	mov.u32 	%r12, %ctaid.y;
	mov.u32 	%r13, %ntid.y;
	mov.u32 	%r14, %tid.y;
	mad.lo.s32 	%r15, %r12, %r13, %r14;
	setp.ge.u32 	%p4, %r1, %r8;
	setp.ge.u32 	%p5, %r15, %r7;
	or.pred  	%p6, %p4, %p5;
	@%p6 bra 	$L__BB12_12;
	cvta.to.global.u64 	%rd4, %rd2;
	mad.lo.s32 	%r3, %r7, %r1, %r15;
	mul.wide.u32 	%rd5, %r3, 8;
	add.s64 	%rd6, %rd4, %rd5;
	ld.global.f64 	%fd1, [%rd6];
	{
	.reg .b32 %temp; 
	mov.b64 	{%temp, %r4}, %fd1;
	}
	{
	.reg .b32 %temp; 
	mov.b64 	{%temp, %r5}, %fd10;
	}
	shr.u32 	%r16, %r5, 20;
	and.b32  	%r17, %r16, 2047;
	add.s32 	%r18, %r17, -1012;
	mov.b64 	%rd7, %fd10;
	shl.b64 	%rd1, %rd7, %r18;
	setp.eq.s64 	%p3, %rd1, -9223372036854775808;
	abs.f64 	%fd2, %fd1;
	setp.neu.f64 	%p7, %fd1, 0d0000000000000000;
	@%p7 bra 	$L__BB12_3;
	setp.eq.s64 	%p10, %rd1, -9223372036854775808;
	abs.f64 	%fd18, %fd10;
	setp.neu.f64 	%p11, %fd18, 0d3FE0000000000000;
	and.pred  	%p3, %p11, %p10;
	selp.b32 	%r19, %r4, 0, %p3;
	setp.lt.s32 	%p12, %r5, 0;
	or.b32  	%r20, %r19, 2146435072;
	selp.b32 	%r21, %r20, %r19, %p12;
	mov.b32 	%r22, 0;
	mov.b64 	%fd24, {%r22, %r21};
	bra.uni 	$L__BB12_4;
$L__BB12_3:
	{ // callseq 0, 0
	.param .b64 param0;
	st.param.f64 	[param0], %fd2;
	.param .b64 param1;
	st.param.f64 	[param1], %fd10;
	.param .b64 retval0;
	call.uni (retval0), 
	__internal_accurate_pow, 
	(
	param0, 
	param1
	);
	ld.param.f64 	%fd11, [retval0];
	} // callseq 0
	setp.lt.s32 	%p8, %r4, 0;
	cvt.rzi.f64.f64 	%fd13, %fd10;
	setp.neu.f64 	%p9, %fd10, %fd13;
	neg.f64 	%fd14, %fd11;
	selp.f64 	%fd15, %fd14, %fd11, %p3;
	selp.f64 	%fd16, %fd15, %fd11, %p8;
	selp.f64 	%fd17, 0dFFF8000000000000, %fd16, %p8;
	selp.f64 	%fd24, %fd17, %fd16, %p9;
$L__BB12_4:
	add.f64 	%fd19, %fd10, %fd1;
	{
	.reg .b32 %temp; 
	mov.b64 	{%temp, %r23}, %fd19;
	}
	and.b32  	%r24, %r23, 2146435072;
	setp.ne.s32 	%p13, %r24, 2146435072;
	@%p13 bra 	$L__BB12_11;
	setp.num.f64 	%p14, %fd1, %fd10;
	@%p14 bra 	$L__BB12_7;
	add.rn.f64 	%fd24, %fd1, %fd10;
	bra.uni 	$L__BB12_11;
$L__BB12_7:
	abs.f64 	%fd20, %fd10;
	setp.neu.f64 	%p15, %fd20, 0d7FF0000000000000;
	@%p15 bra 	$L__BB12_9;
	setp.gt.f64 	%p20, %fd2, 0d3FF0000000000000;
	selp.b32 	%r32, 2146435072, 0, %p20;
	setp.lt.s32 	%p21, %r5, 0;
	xor.b32  	%r33, %r32, 2146435072;
	selp.b32 	%r34, %r33, %r32, %p21;
	setp.eq.f64 	%p22, %fd1, 0dBFF0000000000000;
	selp.b32 	%r35, 1072693248, %r34, %p22;
	mov.b32 	%r36, 0;
	mov.b64 	%fd24, {%r36, %r35};
	bra.uni 	$L__BB12_11;
$L__BB12_9:
	setp.neu.f64 	%p16, %fd2, 0d7FF0000000000000;
	@%p16 bra 	$L__BB12_11;
	setp.lt.s32 	%p17, %r4, 0;
	setp.lt.s32 	%p18, %r5, 0;
	selp.b32 	%r25, 0, 2146435072, %p18;
	and.b32  	%r26, %r5, 2147483647;
	setp.ne.s32 	%p19, %r26, 1071644672;
	or.b32  	%r27, %r25, -2147483648;
	selp.b32 	%r28, %r27, %r25, %p19;
	selp.b32 	%r29, %r28, %r25, %p3;
	selp.b32 	%r30, %r29, %r25, %p17;
	mov.b32 	%r31, 0;
	mov.b64 	%fd24, {%r31, %r30};
$L__BB12_11:
	setp.eq.f64 	%p23, %fd1, 0d3FF0000000000000;
	setp.eq.f64 	%p24, %fd10, 0d0000000000000000;
	selp.f64 	%fd21, 0d3FF0000000000000, %fd24, %p23;
	selp.f64 	%fd22, 0d3FF0000000000000, %fd21, %p24;
	cvta.to.global.u64 	%rd8, %rd3;
	add.s64 	%rd10, %rd8, %rd5;
	st.global.f64 	[%rd10], %fd22;
$L__BB12_12:
	ret;

}
	// .globl	_Z11conj_kernelPK7double2jjPS_
.visible .entry _Z11conj_kernelPK7double2jjPS_(
	.param .u64 .ptr .align 1 _Z11conj_kernelPK7double2jjPS__param_0,
	.param .u32 _Z11conj_kernelPK7double2jjPS__param_1,
	.param .u32 _Z11conj_kernelPK7double2jjPS__param_2,
	.param .u64 .ptr .align 1 _Z11conj_kernelPK7double2jjPS__param_3
)
{
	.reg .pred 	%p<4>;
	.reg .b32 	%r<14>;
	.reg .b64 	%rd<8>;
	.reg .b64 	%fd<4>;

	ld.param.u64 	%rd1, [_Z11conj_kernelPK7double2jjPS__param_0];
	ld.param.u32 	%r4, [_Z11conj_kernelPK7double2jjPS__param_1];
	ld.param.u32 	%r5, [_Z11conj_kernelPK7double2jjPS__param_2];
	ld.param.u64 	%rd2, [_Z11conj_kernelPK7double2jjPS__param_3];
	mov.u32 	%r6, %ctaid.x;
	mov.u32 	%r7, %ntid.x;
	mov.u32 	%r8, %tid.x;
	mad.lo.s32 	%r1, %r6, %r7, %r8;
	mov.u32 	%r9, %ctaid.y;
	mov.u32 	%r10, %ntid.y;
	mov.u32 	%r11, %tid.y;
	mad.lo.s32 	%r12, %r9, %r10, %r11;
	setp.ge.u32 	%p1, %r1, %r5;
	setp.ge.u32 	%p2, %r12, %r4;
	or.pred  	%p3, %p1, %p2;
	@%p3 bra 	$L__BB13_2;
	cvta.to.global.u64 	%rd3, %rd1;
	cvta.to.global.u64 	%rd4, %rd2;
	mad.lo.s32 	%r13, %r4, %r1, %r12;
	mul.wide.u32 	%rd5, %r13, 16;
	add.s64 	%rd6, %rd3, %rd5;
	ld.global.v2.f64 	{%fd1, %fd2}, [%rd6];
	neg.f64 	%fd3, %fd2;
	add.s64 	%rd7, %rd4, %rd5;
	st.global.v2.f64 	[%rd7], {%fd1, %fd3};
$L__BB13_2:
	ret;

}
	// .globl	_Z24calc_singular_inv_kernelPdjjdP7double2
.visible .entry _Z24calc_singular_inv_kernelPdjjdP7double2(
	.param .u64 .ptr .align 1 _Z24calc_singular_inv_kernelPdjjdP7double2_param_0,
	.param .u32 _Z24calc_singular_inv_kernelPdjjdP7double2_param_1,
	.param .u32 _Z24calc_singular_inv_kernelPdjjdP7double2_param_2,
	.param .f64 _Z24calc_singular_inv_kernelPdjjdP7double2_param_3,
	.param .u64 .ptr .align 1 _Z24calc_singular_inv_kernelPdjjdP7double2_param_4
)
{
	.reg .pred 	%p<5>;
	.reg .b32 	%r<15>;
	.reg .b64 	%rd<11>;
	.reg .b64 	%fd<7>;

	ld.param.u64 	%rd2, [_Z24calc_singular_inv_kernelPdjjdP7double2_param_0];
	ld.param.u32 	%r4, [_Z24calc_singular_inv_kernelPdjjdP7double2_param_1];
	ld.param.u32 	%r5, [_Z24calc_singular_inv_kernelPdjjdP7double2_param_2];
	ld.param.f64 	%fd1, [_Z24calc_singular_inv_kernelPdjjdP7double2_param_3];
	ld.param.u64 	%rd3, [_Z24calc_singular_inv_kernelPdjjdP7double2_param_4];
	cvta.to.global.u64 	%rd1, %rd3;
	mov.u32 	%r6, %ctaid.x;
	mov.u32 	%r7, %ntid.x;
	mov.u32 	%r8, %tid.x;
	mad.lo.s32 	%r1, %r6, %r7, %r8;
	mov.u32 	%r9, %ctaid.y;
	mov.u32 	%r10, %ntid.y;
	mov.u32 	%r11, %tid.y;
	mad.lo.s32 	%r12, %r9, %r10, %r11;
	setp.ge.u32 	%p1, %r1, %r5;
	setp.ge.u32 	%p2, %r12, %r4;
	or.pred  	%p3, %p1, %p2;
	@%p3 bra 	$L__BB14_4;
	setp.ne.s32 	%p4, %r1, %r12;
	@%p4 bra 	$L__BB14_3;
	cvta.to.global.u64 	%rd6, %rd2;
	mul.wide.u32 	%rd7, %r1, 8;
	add.s64 	%rd8, %rd6, %rd7;
	ld.global.f64 	%fd3, [%rd8];
	fma.rn.f64 	%fd4, %fd3, %fd3, %fd1;
	div.rn.f64 	%fd5, %fd3, %fd4;
	mad.lo.s32 	%r14, %r4, %r1, %r1;
	mul.wide.u32 	%rd9, %r14, 16;
	add.s64 	%rd10, %rd1, %rd9;
	mov.f64 	%fd6, 0d0000000000000000;
	st.global.v2.f64 	[%rd10], {%fd5, %fd6};
	bra.uni 	$L__BB14_4;
$L__BB14_3:
	mad.lo.s32 	%r13, %r4, %r1, %r12;
	mul.wide.u32 	%rd4, %r13, 16;
	add.s64 	%rd5, %rd1, %rd4;
	mov.f64 	%fd2, 0d0000000000000000;
	st.global.v2.f64 	[%rd5], {%fd2, %fd2};
$L__BB14_4:
	ret;

}
	// .globl	_Z10exp_kernelPK7double2jjPS_
.visible .entry _Z10exp_kernelPK7double2jjPS_(
	.param .u64 .ptr .align 1 _Z10exp_kernelPK7double2jjPS__param_0,
	.param .u32 _Z10exp_kernelPK7double2jjPS__param_1,
	.param .u32 _Z10exp_kernelPK7double2jjPS__param_2,
	.param .u64 .ptr .align 1 _Z10exp_kernelPK7double2jjPS__param_3
)
{
	.reg .pred 	%p<15>;
	.reg .b32 	%r<50>;
	.reg .b32 	%f<3>;
	.reg .b64 	%rd<17>;
	.reg .b64 	%fd<94>;

	ld.param.u64 	%rd1, [_Z10exp_kernelPK7double2jjPS__param_0];
	ld.param.u32 	%r16, [_Z10exp_kernelPK7double2jjPS__param_1];
	ld.param.u32 	%r17, [_Z10exp_kernelPK7double2jjPS__param_2];
	ld.param.u64 	%rd2, [_Z10exp_kernelPK7double2jjPS__param_3];
	mov.u32 	%r18, %ctaid.x;
	mov.u32 	%r19, %ntid.x;
	mov.u32 	%r20, %tid.x;
	mad.lo.s32 	%r1, %r18, %r19, %r20;
	mov.u32 	%r21, %ctaid.y;
	mov.u32 	%r22, %ntid.y;
	mov.u32 	%r23, %tid.y;
	mad.lo.s32 	%r24, %r21, %r22, %r23;
	setp.ge.u32 	%p1, %r1, %r17;
	setp.ge.u32 	%p2, %r24, %r16;
	or.pred  	%p3, %p1, %p2;
	@%p3 bra 	$L__BB15_14;
	cvta.to.global.u64 	%rd3, %rd1;
	mad.lo.s32 	%r3, %r16, %r1, %r24;
	mul.wide.u32 	%rd4, %r3, 16;
	add.s64 	%rd5, %rd3, %rd4;
	ld.global.v2.f64 	{%fd1, %fd2}, [%rd5];
	fma.rn.f64 	%fd18, %fd1, 0d3FF71547652B82FE, 0d4338000000000000;
	{
	.reg .b32 %temp; 
	mov.b64 	{%r4, %temp}, %fd18;
	}
	mov.f64 	%fd19, 0dC338000000000000;
	add.rn.f64 	%fd20, %fd18, %fd19;
	fma.rn.f64 	%fd21, %fd20, 0dBFE62E42FEFA39EF, %fd1;
	fma.rn.f64 	%fd22, %fd20, 0dBC7ABC9E3B39803F, %fd21;
	fma.rn.f64 	%fd23, %fd22, 0d3E5ADE1569CE2BDF, 0d3E928AF3FCA213EA;
	fma.rn.f64 	%fd24, %fd23, %fd22, 0d3EC71DEE62401315;
	fma.rn.f64 	%fd25, %fd24, %fd22, 0d3EFA01997C89EB71;
	fma.rn.f64 	%fd26, %fd25, %fd22, 0d3F2A01A014761F65;
	fma.rn.f64 	%fd27, %fd26, %fd22, 0d3F56C16C1852B7AF;
	fma.rn.f64 	%fd28, %fd27, %fd22, 0d3F81111111122322;
	fma.rn.f64 	%fd29, %fd28, %fd22, 0d3FA55555555502A1;
	fma.rn.f64 	%fd30, %fd29, %fd22, 0d3FC5555555555511;
	fma.rn.f64 	%fd31, %fd30, %fd22, 0d3FE000000000000B;
	fma.rn.f64 	%fd32, %fd31, %fd22, 0d3FF0000000000000;
	fma.rn.f64 	%fd33, %fd32, %fd22, 0d3FF0000000000000;
	{
	.reg .b32 %temp; 
	mov.b64 	{%r5, %temp}, %fd33;
	}
	{
	.reg .b32 %temp; 
	mov.b64 	{%temp, %r6}, %fd33;
	}
	shl.b32 	%r25, %r4, 20;
	add.s32 	%r26, %r25, %r6;
	mov.b64 	%fd90, {%r5, %r26};
	{
	.reg .b32 %temp; 
	mov.b64 	{%temp, %r27}, %fd1;
	}
	mov.b32 	%f2, %r27;
	abs.f32 	%f1, %f2;
	setp.lt.f32 	%p4, %f1, 0f4086232B;
	@%p4 bra 	$L__BB15_4;
	setp.lt.f64 	%p5, %fd1, 0d0000000000000000;
	add.f64 	%fd34, %fd1, 0d7FF0000000000000;
	selp.f64 	%fd90, 0d0000000000000000, %fd34, %p5;
	setp.geu.f32 	%p6, %f1, 0f40874800;
	@%p6 bra 	$L__BB15_4;
	shr.u32 	%r28, %r4, 31;
	add.s32 	%r29, %r4, %r28;
	shr.s32 	%r30, %r29, 1;
	shl.b32 	%r31, %r30, 20;
	add.s32 	%r32, %r6, %r31;
	mov.b64 	%fd35, {%r5, %r32};
	sub.s32 	%r33, %r4, %r30;
	shl.b32 	%r34, %r33, 20;
	add.s32 	%r35, %r34, 1072693248;
	mov.b32 	%r36, 0;
	mov.b64 	%fd36, {%r36, %r35};
	mul.f64 	%fd90, %fd36, %fd35;
$L__BB15_4:
	abs.f64 	%fd7, %fd2;
	setp.neu.f64 	%p7, %fd7, 0d7FF0000000000000;
	@%p7 bra 	$L__BB15_6;
	mov.f64 	%fd42, 0d0000000000000000;
	mul.rn.f64 	%fd92, %fd2, %fd42;
	mov.b32 	%r48, 1;
	bra.uni 	$L__BB15_9;
$L__BB15_6:
	mul.f64 	%fd37, %fd2, 0d3FE45F306DC9C883;
	cvt.rni.s32.f64 	%r47, %fd37;
	cvt.rn.f64.s32 	%fd38, %r47;
	fma.rn.f64 	%fd39, %fd38, 0dBFF921FB54442D18, %fd2;
	fma.rn.f64 	%fd40, %fd38, 0dBC91A62633145C00, %fd39;
	fma.rn.f64 	%fd92, %fd38, 0dB97B839A252049C0, %fd40;
	setp.ltu.f64 	%p8, %fd7, 0d41E0000000000000;
	@%p8 bra 	$L__BB15_8;
	{ // callseq 1, 0
	.param .b64 param0;
	st.param.f64 	[param0], %fd2;
	.param .align 16 .b8 retval0[16];
	call.uni (retval0), 
	__internal_trig_reduction_slowpathd, 
	(
	param0
	);
	ld.param.f64 	%fd92, [retval0];
	ld.param.b32 	%r47, [retval0+8];
	} // callseq 1
$L__BB15_8:
	add.s32 	%r48, %r47, 1;
$L__BB15_9:
	setp.neu.f64 	%p9, %fd7, 0d7FF0000000000000;
	shl.b32 	%r39, %r48, 6;
	cvt.u64.u32 	%rd6, %r39;
	and.b64  	%rd7, %rd6, 64;
	mov.u64 	%rd8, __cudart_sin_cos_coeffs;
	add.s64 	%rd9, %rd8, %rd7;
	mul.rn.f64 	%fd43, %fd92, %fd92;
	and.b32  	%r40, %r48, 1;
	setp.eq.b32 	%p10, %r40, 1;
	selp.f64 	%fd44, 0dBDA8FF8320FD8164, 0d3DE5DB65F9785EBA, %p10;
	ld.global.nc.v2.f64 	{%fd45, %fd46}, [%rd9];
	fma.rn.f64 	%fd47, %fd44, %fd43, %fd45;
	fma.rn.f64 	%fd48, %fd47, %fd43, %fd46;
	ld.global.nc.v2.f64 	{%fd49, %fd50}, [%rd9+16];
	fma.rn.f64 	%fd51, %fd48, %fd43, %fd49;
	fma.rn.f64 	%fd52, %fd51, %fd43, %fd50;
	ld.global.nc.v2.f64 	{%fd53, %fd54}, [%rd9+32];
	fma.rn.f64 	%fd55, %fd52, %fd43, %fd53;
	fma.rn.f64 	%fd56, %fd55, %fd43, %fd54;
	fma.rn.f64 	%fd57, %fd56, %fd92, %fd92;
	fma.rn.f64 	%fd58, %fd56, %fd43, 0d3FF0000000000000;
	selp.f64 	%fd59, %fd58, %fd57, %p10;
	and.b32  	%r41, %r48, 2;
	setp.eq.s32 	%p11, %r41, 0;
	mov.f64 	%fd60, 0d0000000000000000;
	sub.f64 	%fd61, %fd60, %fd59;
	selp.f64 	%fd13, %fd59, %fd61, %p11;
	@%p9 bra 	$L__BB15_11;
	mov.f64 	%fd67, 0d0000000000000000;
	mul.rn.f64 	%fd93, %fd2, %fd67;
	mov.b32 	%r49, 0;
	bra.uni 	$L__BB15_13;
$L__BB15_11:
	mul.f64 	%fd62, %fd2, 0d3FE45F306DC9C883;
	cvt.rni.s32.f64 	%r49, %fd62;
	cvt.rn.f64.s32 	%fd63, %r49;
	fma.rn.f64 	%fd64, %fd63, 0dBFF921FB54442D18, %fd2;
	fma.rn.f64 	%fd65, %fd63, 0dBC91A62633145C00, %fd64;
	fma.rn.f64 	%fd93, %fd63, 0dB97B839A252049C0, %fd65;
	setp.ltu.f64 	%p12, %fd7, 0d41E0000000000000;
	@%p12 bra 	$L__BB15_13;
	{ // callseq 2, 0
	.param .b64 param0;
	st.param.f64 	[param0], %fd2;
	.param .align 16 .b8 retval0[16];
	call.uni (retval0), 
	__internal_trig_reduction_slowpathd, 
	(
	param0
	);
	ld.param.f64 	%fd93, [retval0];
	ld.param.b32 	%r49, [retval0+8];
	} // callseq 2
$L__BB15_13:
	shl.b32 	%r44, %r49, 6;
	cvt.u64.u32 	%rd10, %r44;
	and.b64  	%rd11, %rd10, 64;
	add.s64 	%rd13, %rd8, %rd11;
	mul.rn.f64 	%fd68, %fd93, %fd93;
	and.b32  	%r45, %r49, 1;
	setp.eq.b32 	%p13, %r45, 1;
	selp.f64 	%fd69, 0dBDA8FF8320FD8164, 0d3DE5DB65F9785EBA, %p13;
	ld.global.nc.v2.f64 	{%fd70, %fd71}, [%rd13];
	fma.rn.f64 	%fd72, %fd69, %fd68, %fd70;
	fma.rn.f64 	%fd73, %fd72, %fd68, %fd71;
	ld.global.nc.v2.f64 	{%fd74, %fd75}, [%rd13+16];
	fma.rn.f64 	%fd76, %fd73, %fd68, %fd74;
	fma.rn.f64 	%fd77, %fd76, %fd68, %fd75;
	ld.global.nc.v2.f64 	{%fd78, %fd79}, [%rd13+32];
	fma.rn.f64 	%fd80, %fd77, %fd68, %fd78;
	fma.rn.f64 	%fd81, %fd80, %fd68, %fd79;
	fma.rn.f64 	%fd82, %fd81, %fd93, %fd93;
	fma.rn.f64 	%fd83, %fd81, %fd68, 0d3FF0000000000000;
	selp.f64 	%fd84, %fd83, %fd82, %p13;
	and.b32  	%r46, %r49, 2;
	setp.eq.s32 	%p14, %r46, 0;
	mov.f64 	%fd85, 0d0000000000000000;
	sub.f64 	%fd86, %fd85, %fd84;
	selp.f64 	%fd87, %fd84, %fd86, %p14;
	mul.f64 	%fd88, %fd90, %fd13;
	mul.f64 	%fd89, %fd90, %fd87;
	cvta.to.global.u64 	%rd14, %rd2;
	add.s64 	%rd16, %rd14, %rd4;
	st.global.v2.f64 	[%rd16], {%fd88, %fd89};
$L__BB15_14:
	ret;

}
	// .globl	_Z11real_kernelPK7double2jjPd
.visible .entry _Z11real_kernelPK7double2jjPd(
	.param .u64 .ptr .align 1 _Z11real_kernelPK7double2jjPd_param_0,
	.param .u32 _Z11real_kernelPK7double2jjPd_param_1,
	.param .u32 _Z11real_kernelPK7double2jjPd_param_2,
	.param .u64 .ptr .align 1 _Z11real_kernelPK7double2jjPd_param_3
)
{
	.reg .pred 	%p<4>;
	.reg .b32 	%r<14>;
	.reg .b64 	%rd<9>;
	.reg .b64 	%fd<2>;

	ld.param.u64 	%rd1, [_Z11real_kernelPK7double2jjPd_param_0];
	ld.param.u32 	%r4, [_Z11real_kernelPK7double2jjPd_param_1];
	ld.param.u32 	%r5, [_Z11real_kernelPK7double2jjPd_param_2];
	ld.param.u64 	%rd2, [_Z11real_kernelPK7double2jjPd_param_3];
	mov.u32 	%r6, %ctaid.x;
	mov.u32 	%r7, %ntid.x;
	mov.u32 	%r8, %tid.x;
	mad.lo.s32 	%r1, %r6, %r7, %r8;
	mov.u32 	%r9, %ctaid.y;
	mov.u32 	%r10, %ntid.y;
	mov.u32 	%r11, %tid.y;
	mad.lo.s32 	%r12, %r9, %r10, %r11;
	setp.ge.u32 	%p1, %r1, %r5;
	setp.ge.u32 	%p2, %r12, %r4;
	or.pred  	%p3, %p1, %p2;
	@%p3 bra 	$L__BB16_2;
	cvta.to.global.u64 	%rd3, %rd1;
	cvta.to.global.u64 	%rd4, %rd2;
	mad.lo.s32 	%r13, %r4, %r1, %r12;
	mul.wide.u32 	%rd5, %r13, 16;
	add.s64 	%rd6, %rd3, %rd5;
	ld.global.f64 	%fd1, [%rd6];
	mul.wide.u32 	%rd7, %r13, 8;
	add.s64 	%rd8, %rd4, %rd7;
	st.global.f64 	[%rd8], %fd1;
$L__BB16_2:
	ret;

}
	// .globl	_Z11imag_kernelPK7double2jjPd
.visible .entry _Z11imag_kernelPK7double2jjPd(
	.param .u64 .ptr .align 1 _Z11imag_kernelPK7double2jjPd_param_0,
	.param .u32 _Z11imag_kernelPK7double2jjPd_param_1,
	.param .u32 _Z11imag_kernelPK7double2jjPd_param_2,
	.param .u64 .ptr .align 1 _Z11imag_kernelPK7double2jjPd_param_3
)
{
	.reg .pred 	%p<4>;
	.reg .b32 	%r<14>;
	.reg .b64 	%rd<9>;
	.reg .b64 	%fd<2>;

	ld.param.u64 	%rd1, [_Z11imag_kernelPK7double2jjPd_param_0];
	ld.param.u32 	%r4, [_Z11imag_kernelPK7double2jjPd_param_1];
	ld.param.u32 	%r5, [_Z11imag_kernelPK7double2jjPd_param_2];
	ld.param.u64 	%rd2, [_Z11imag_kernelPK7double2jjPd_param_3];
	mov.u32 	%r6, %ctaid.x;
	mov.u32 	%r7, %ntid.x;
	mov.u32 	%r8, %tid.x;
	mad.lo.s32 	%r1, %r6, %r7, %r8;
	mov.u32 	%r9, %ctaid.y;
	mov.u32 	%r10, %ntid.y;
	mov.u32 	%r11, %tid.y;
	mad.lo.s32 	%r12, %r9, %r10, %r11;
	setp.ge.u32 	%p1, %r1, %r5;
	setp.ge.u32 	%p2, %r12, %r4;
	or.pred  	%p3, %p1, %p2;
	@%p3 bra 	$L__BB17_2;
	cvta.to.global.u64 	%rd3, %rd1;
	cvta.to.global.u64 	%rd4, %rd2;
	mad.lo.s32 	%r13, %r4, %r1, %r12;
	mul.wide.u32 	%rd5, %r13, 16;
	add.s64 	%rd6, %rd3, %rd5;
	ld.global.f64 	%fd1, [%rd6+8];
	mul.wide.u32 	%rd7, %r13, 8;
	add.s64 	%rd8, %rd4, %rd7;
	st.global.f64 	[%rd8], %fd1;
$L__BB17_2:
	ret;

}
	// .globl	_Z14col_sum_kernelPKdjjPd
.visible .entry _Z14col_sum_kernelPKdjjPd(
	.param .u64 .ptr .align 1 _Z14col_sum_kernelPKdjjPd_param_0,
	.param .u32 _Z14col_sum_kernelPKdjjPd_param_1,
	.param .u32 _Z14col_sum_kernelPKdjjPd_param_2,
	.param .u64 .ptr .align 1 _Z14col_sum_kernelPKdjjPd_param_3
)
{
	.reg .pred 	%p<20>;
	.reg .b32 	%r<45>;
	.reg .b64 	%rd<11>;
	.reg .b64 	%fd<32>;

	ld.param.u64 	%rd3, [_Z14col_sum_kernelPKdjjPd_param_0];
	ld.param.u32 	%r10, [_Z14col_sum_kernelPKdjjPd_param_1];
	ld.param.u32 	%r11, [_Z14col_sum_kernelPKdjjPd_param_2];
	ld.param.u64 	%rd2, [_Z14col_sum_kernelPKdjjPd_param_3];
	cvta.to.global.u64 	%rd1, %rd3;
	mov.u32 	%r12, %ctaid.y;
	mov.u32 	%r13, %ntid.y;
	mov.u32 	%r14, %tid.y;
	mad.lo.s32 	%r1, %r12, %r13, %r14;
	setp.ge.u32 	%p1, %r1, %r10;
	@%p1 bra 	$L__BB18_15;
	mov.u32 	%r2, %tid.x;
	mov.u32 	%r3, %ctaid.x;
	mov.u32 	%r4, %ntid.x;
	mul.lo.s32 	%r15, %r4, %r3;
	shl.b32 	%r16, %r15, 1;
	add.s32 	%r5, %r16, %r2;
	setp.ge.u32 	%p2, %r5, %r11;
	mov.f64 	%fd29, 0d0000000000000000;
	@%p2 bra 	$L__BB18_3;
	mad.lo.s32 	%r17, %r5, %r10, %r1;
	mul.wide.u32 	%rd4, %r17, 8;
	add.s64 	%rd5, %rd1, %rd4;
	ld.global.f64 	%fd29, [%rd5];
$L__BB18_3:
	add.s32 	%r6, %r5, %r4;
	setp.ge.u32 	%p3, %r6, %r11;
	@%p3 bra 	$L__BB18_5;
	mad.lo.s32 	%r18, %r6, %r10, %r1;
	mul.wide.u32 	%rd6, %r18, 8;
	add.s64 	%rd7, %rd1, %rd6;
	ld.global.f64 	%fd13, [%rd7];
	add.f64 	%fd29, %fd29, %fd13;
$L__BB18_5:
	shl.b32 	%r19, %r2, 3;
	mov.u32 	%r20, smem;
	add.s32 	%r7, %r20, %r19;
	st.shared.f64 	[%r7], %fd29;
	bar.sync 	0;
	setp.lt.u32 	%p4, %r4, 66;
	@%p4 bra 	$L__BB18_10;
	mov.u32 	%r44, %r4;
$L__BB18_7:
	shr.u32 	%r9, %r44, 1;
	setp.ge.u32 	%p5, %r2, %r9;
	@%p5 bra 	$L__BB18_9;
	shl.b32 	%r21, %r9, 3;
	add.s32 	%r22, %r7, %r21;
	ld.shared.f64 	%fd14, [%r22];
	add.f64 	%fd29, %fd29, %fd14;
	st.shared.f64 	[%r7], %fd29;
$L__BB18_9:
	bar.sync 	0;
	setp.gt.u32 	%p6, %r44, 131;
	mov.u32 	%r44, %r9;
	@%p6 bra 	$L__BB18_7;
$L__BB18_10:
	setp.gt.u32 	%p7, %r2, 31;
	@%p7 bra 	$L__BB18_15;
	setp.lt.u32 	%p8, %r4, 64;
	@%p8 bra 	$L__BB18_13;
	ld.shared.f64 	%fd15, [%r7+256];
	add.f64 	%fd29, %fd29, %fd15;
$L__BB18_13:
	// begin inline asm
	mov.b64 {%r23,%r24}, %fd29;
	// end inline asm
	shfl.sync.down.b32	%r26|%p9, %r24, 16, 31, -1;
	shfl.sync.down.b32	%r25|%p10, %r23, 16, 31, -1;
	// begin inline asm
	mov.b64 %fd17, {%r25,%r26};
	// end inline asm
	add.f64 	%fd18, %fd29, %fd17;
	// begin inline asm
	mov.b64 {%r27,%r28}, %fd18;
	// end inline asm
	shfl.sync.down.b32	%r30|%p11, %r28, 8, 31, -1;
	shfl.sync.down.b32	%r29|%p12, %r27, 8, 31, -1;
	// begin inline asm
	mov.b64 %fd19, {%r29,%r30};
	// end inline asm
	add.f64 	%fd20, %fd18, %fd19;
	// begin inline asm
	mov.b64 {%r31,%r32}, %fd20;
	// end inline asm
	shfl.sync.down.b32	%r34|%p13, %r32, 4, 31, -1;
	shfl.sync.down.b32	%r33|%p14, %r31, 4, 31, -1;
	// begin inline asm
	mov.b64 %fd21, {%r33,%r34};
	// end inline asm
	add.f64 	%fd22, %fd20, %fd21;
	// begin inline asm
	mov.b64 {%r35,%r36}, %fd22;
	// end inline asm
	shfl.sync.down.b32	%r38|%p15, %r36, 2, 31, -1;
	shfl.sync.down.b32	%r37|%p16, %r35, 2, 31, -1;
	// begin inline asm
	mov.b64 %fd23, {%r37,%r38};
	// end inline asm
	add.f64 	%fd24, %fd22, %fd23;
	// begin inline asm
	mov.b64 {%r39,%r40}, %fd24;
	// end inline asm
	shfl.sync.down.b32	%r42|%p17, %r40, 1, 31, -1;
	shfl.sync.down.b32	%r41|%p18, %r39, 1, 31, -1;
	// begin inline asm
	mov.b64 %fd25, {%r41,%r42};
	// end inline asm
	add.f64 	%fd11, %fd24, %fd25;
	setp.ne.s32 	%p19, %r2, 0;
	@%p19 bra 	$L__BB18_15;
	mad.lo.s32 	%r43, %r10, %r3, %r1;
	cvta.to.global.u64 	%rd8, %rd2;
	mul.wide.u32 	%rd9, %r43, 8;
	add.s64 	%rd10, %rd8, %rd9;
	st.global.f64 	[%rd10], %fd11;
$L__BB18_15:
	ret;

}
.func  (.param .align 16 .b8 func_retval0[16]) __internal_trig_reduction_slowpathd(
	.param .b64 __internal_trig_reduction_slowpathd_param_0
)
{
	.local .align 8 .b8 	__local_depot19[40];
	.reg .b64 	%SP;
	.reg .b64 	%SPL;
	.reg .pred 	%p<10>;
	.reg .b32 	%r<47>;
	.reg .b64 	%rd<74>;
	.reg .b64 	%fd<5>;

	mov.u64 	%SPL, __local_depot19;
	ld.param.f64 	%fd4, [__internal_trig_reduction_slowpathd_param_0];
	add.u64 	%rd1, %SPL, 0;
	{
	.reg .b32 %temp; 
	mov.b64 	{%temp, %r1}, %fd4;
	}
	shr.u32 	%r2, %r1, 20;
	and.b32  	%r3, %r2, 2047;
	setp.eq.s32 	%p1, %r3, 2047;
	mov.b32 	%r46, 0;
	@%p1 bra 	$L__BB19_9;
	add.s32 	%r20, %r3, -1024;
	mov.b64 	%rd20, %fd4;
	shl.b64 	%rd2, %rd20, 11;
	shr.u32 	%r4, %r20, 6;
	sub.s32 	%r45, 15, %r4;
	sub.s32 	%r21, 19, %r4;
	setp.lt.u32 	%p2, %r20, 128;
	selp.b32 	%r6, 18, %r21, %p2;
	setp.ge.s32 	%p3, %r45, %r6;
	mov.b64 	%rd70, 0;
	@%p3 bra 	$L__BB19_4;
	add.s32 	%r23, %r6, %r4;
	neg.s32 	%r43, %r23;
	or.b64  	%rd3, %rd2, -9223372036854775808;
	mov.b64 	%rd70, 0;
	mov.b32 	%r42, 0;
	mov.u64 	%rd25, __cudart_i2opi_d;
	mov.u32 	%r44, %r45;
$L__BB19_3:
	.pragma "nounroll";
	mul.wide.s32 	%rd22, %r42, 8;
	add.s64 	%rd23, %rd1, %rd22;
	mul.wide.s32 	%rd24, %r44, 8;
	add.s64 	%rd26, %rd25, %rd24;
	ld.global.nc.u64 	%rd27, [%rd26];
	{
	.reg .u32 %r0, %r1, %r2, %r3, %alo, %ahi, %blo, %bhi, %clo, %chi;
	mov.b64 	{%alo,%ahi}, %rd27;
	mov.b64 	{%blo,%bhi}, %rd3;
	mov.b64 	{%clo,%chi}, %rd70;
	mad.lo.cc.u32 	%r0, %alo, %blo, %clo;
	madc.hi.cc.u32 	%r1, %alo, %blo, %chi;
	madc.hi.u32 	%r2, %alo, %bhi, 0;
	mad.lo.cc.u32 	%r1, %alo, %bhi, %r1;
	madc.hi.cc.u32 	%r2, %ahi, %blo, %r2;
	madc.hi.u32 	%r3, %ahi, %bhi, 0;
	mad.lo.cc.u32 	%r1, %ahi, %blo, %r1;
	madc.lo.cc.u32 	%r2, %ahi, %bhi, %r2;
	addc.u32 	%r3, %r3, 0;
	mov.b64 	%rd28, {%r0,%r1};
	mov.b64 	%rd70, {%r2,%r3};
	}
	st.local.u64 	[%rd23], %rd28;
	add.s32 	%r44, %r44, 1;
	add.s32 	%r43, %r43, 1;
	add.s32 	%r42, %r42, 1;
	setp.ne.s32 	%p4, %r43, -15;
	mov.u32 	%r45, %r6;
	@%p4 bra 	$L__BB19_3;
$L__BB19_4:
	cvt.s64.s32 	%rd29, %r45;
	cvt.u64.u32 	%rd30, %r4;
	add.s64 	%rd31, %rd30, %rd29;
	shl.b64 	%rd32, %rd31, 3;
	add.s64 	%rd33, %rd1, %rd32;
	st.local.u64 	[%rd33+-120], %rd70;
	and.b32  	%r15, %r2, 63;
	ld.local.u64 	%rd72, [%rd1+16];
	ld.local.u64 	%rd71, [%rd1+24];
	setp.eq.s32 	%p5, %r15, 0;
	@%p5 bra 	$L__BB19_6;
	shl.b64 	%rd34, %rd71, %r15;
	shr.u64 	%rd35, %rd72, 1;
	xor.b32  	%r24, %r15, 63;
	shr.u64 	%rd36, %rd35, %r24;
	or.b64  	%rd71, %rd34, %rd36;
	ld.local.u64 	%rd37, [%rd1+8];
	shl.b64 	%rd38, %rd72, %r15;
	shr.u64 	%rd39, %rd37, 1;
	shr.u64 	%rd40, %rd39, %r24;
	or.b64  	%rd72, %rd38, %rd40;
$L__BB19_6:
	and.b32  	%r25, %r1, -2147483648;
	shr.u64 	%rd41, %rd71, 62;
	cvt.u32.u64 	%r26, %rd41;
	mov.b64 	{%r27, %r28}, %rd71;
	mov.b64 	{%r29, %r30}, %rd72;
	shf.l.wrap.b32 	%r31, %r30, %r27, 2;
	shf.l.wrap.b32 	%r32, %r27, %r28, 2;
	mov.b64 	%rd42, {%r31, %r32};
	shl.b64 	%rd43, %rd72, 2;
	shr.u64 	%rd44, %rd42, 63;
	cvt.u32.u64 	%r33, %rd44;
	add.s32 	%r34, %r33, %r26;
	setp.eq.s32 	%p6, %r25, 0;
	neg.s32 	%r35, %r34;
	selp.b32 	%r46, %r34, %r35, %p6;
	setp.gt.s64 	%p7, %rd42, -1;
	mov.b64 	%rd45, 0;
	{
	.reg .u32 %r0, %r1, %r2, %r3, %a0, %a1, %a2, %a3, %b0, %b1, %b2, %b3;
	mov.b64 	{%a0,%a1}, %rd45;
	mov.b64 	{%a2,%a3}, %rd45;
	mov.b64 	{%b0,%b1}, %rd43;
	mov.b64 	{%b2,%b3}, %rd42;
	sub.cc.u32 	%r0, %a0, %b0;
	subc.cc.u32 	%r1, %a1, %b1;
	subc.cc.u32 	%r2, %a2, %b2;
	subc.u32 	%r3, %a3, %b3;
	mov.b64 	%rd46, {%r0,%r1};
	mov.b64 	%rd47, {%r2,%r3};
	}
	xor.b32  	%r36, %r25, -2147483648;
	selp.b64 	%rd73, %rd42, %rd47, %p7;
	selp.b64 	%rd14, %rd43, %rd46, %p7;
	selp.b32 	%r17, %r25, %r36, %p7;
	clz.b64 	%r37, %rd73;
	cvt.u64.u32 	%rd15, %r37;
	setp.eq.s32 	%p8, %r37, 0;
	@%p8 bra 	$L__BB19_8;
	cvt.u32.u64 	%r38, %rd15;
	and.b32  	%r39, %r38, 63;
	shl.b64 	%rd48, %rd73, %r39;
	shr.u64 	%rd49, %rd14, 1;
	not.b32 	%r40, %r38;
	and.b32  	%r41, %r40, 63;
	shr.u64 	%rd50, %rd49, %r41;
	or.b64  	%rd73, %rd48, %rd50;
$L__BB19_8:
	mov.b64 	%rd51, -3958705157555305931;
	{
	.reg .u32 %r0, %r1, %r2, %r3, %alo, %ahi, %blo, %bhi;
	mov.b64 	{%alo,%ahi}, %rd73;
	mov.b64 	{%blo,%bhi}, %rd51;
	mul.lo.u32 	%r0, %alo, %blo;
	mul.hi.u32 	%r1, %alo, %blo;
	mad.lo.cc.u32 	%r1, %alo, %bhi, %r1;
	madc.hi.u32 	%r2, %alo, %bhi, 0;
	mad.lo.cc.u32 	%r1, %ahi, %blo, %r1;
	madc.hi.cc.u32 	%r2, %ahi, %blo, %r2;
	madc.hi.u32 	%r3, %ahi, %bhi, 0;
	mad.lo.cc.u32 	%r2, %ahi, %bhi, %r2;
	addc.u32 	%r3, %r3, 0;
	mov.b64 	%rd52, {%r0,%r1};
	mov.b64 	%rd53, {%r2,%r3};
	}
	setp.gt.s64 	%p9, %rd53, 0;
	{
	.reg .u32 %r0, %r1, %r2, %r3, %a0, %a1, %a2, %a3, %b0, %b1, %b2, %b3;
	mov.b64 	{%a0,%a1}, %rd52;
	mov.b64 	{%a2,%a3}, %rd53;
	mov.b64 	{%b0,%b1}, %rd52;
	mov.b64 	{%b2,%b3}, %rd53;
	add.cc.u32 	%r0, %a0, %b0;
	addc.cc.u32 	%r1, %a1, %b1;
	addc.cc.u32 	%r2, %a2, %b2;
	addc.u32 	%r3, %a3, %b3;
	mov.b64 	%rd54, {%r0,%r1};
	mov.b64 	%rd55, {%r2,%r3};
	}
	selp.b64 	%rd56, %rd55, %rd53, %p9;
	selp.s64 	%rd57, -1, 0, %p9;
	sub.s64 	%rd58, %rd57, %rd15;
	cvt.u64.u32 	%rd59, %r17;
	shl.b64 	%rd60, %rd59, 32;
	add.s64 	%rd61, %rd56, 1;
	shr.u64 	%rd62, %rd61, 10;
	add.s64 	%rd63, %rd62, 1;
	shr.u64 	%rd64, %rd63, 1;
	shl.b64 	%rd65, %rd58, 52;
	add.s64 	%rd66, %rd65, %rd64;
	add.s64 	%rd67, %rd66, 4602678819172646912;
	or.b64  	%rd68, %rd67, %rd60;
	mov.b64 	%fd4, %rd68;
$L__BB19_9:
	st.param.f64 	[func_retval0], %fd4;
	st.param.b32 	[func_retval0+8], %r46;
	ret;

}
.func  (.param .b64 func_retval0) __internal_accurate_pow(
	.param .b64 __internal_accurate_pow_param_0,
	.param .b64 __internal_accurate_pow_param_1
)
{
	.reg .pred 	%p<8>;
	.reg .b32 	%r<49>;
	.reg .b32 	%f<3>;
	.reg .b64 	%fd<109>;

	ld.param.f64 	%fd10, [__internal_accurate_pow_param_0];
	ld.param.f64 	%fd11, [__internal_accurate_pow_param_1];
	{
	.reg .b32 %temp; 
	mov.b64 	{%temp, %r46}, %fd10;
	}
	{
	.reg .b32 %temp; 
	mov.b64 	{%r45, %temp}, %fd10;
	}
	shr.u32 	%r47, %r46, 20;
	setp.gt.u32 	%p1, %r46, 1048575;
	@%p1 bra 	$L__BB20_2;
	mul.f64 	%fd12, %fd10, 0d4350000000000000;
	{
	.reg .b32 %temp; 
	mov.b64 	{%temp, %r46}, %fd12;
	}
	{
	.reg .b32 %temp; 
	mov.b64 	{%r45, %temp}, %fd12;
	}
	shr.u32 	%r16, %r46, 20;
	add.s32 	%r47, %r16, -54;
$L__BB20_2:
	add.s32 	%r48, %r47, -1023;
	and.b32  	%r17, %r46, -2146435073;
	or.b32  	%r18, %r17, 1072693248;
	mov.b64 	%fd107, {%r45, %r18};
	setp.lt.u32 	%p2, %r18, 1073127583;
	@%p2 bra 	$L__BB20_4;
	{
	.reg .b32 %temp; 
	mov.b64 	{%r19, %temp}, %fd107;
	}
	{
	.reg .b32 %temp; 
	mov.b64 	{%temp, %r20}, %fd107;
	}
	add.s32 	%r21, %r20, -1048576;
	mov.b64 	%fd107, {%r19, %r21};
	add.s32 	%r48, %r47, -1022;
$L__BB20_4:
	add.f64 	%fd13, %fd107, 0dBFF0000000000000;
	add.f64 	%fd14, %fd107, 0d3FF0000000000000;
	rcp.approx.ftz.f64 	%fd15, %fd14;
	neg.f64 	%fd16, %fd14;
	fma.rn.f64 	%fd17, %fd16, %fd15, 0d3FF0000000000000;
	fma.rn.f64 	%fd18, %fd17, %fd17, %fd17;
	fma.rn.f64 	%fd19, %fd18, %fd15, %fd15;
	mul.f64 	%fd20, %fd13, %fd19;
	fma.rn.f64 	%fd21, %fd13, %fd19, %fd20;
	mul.f64 	%fd22, %fd21, %fd21;
	fma.rn.f64 	%fd23, %fd22, 0d3EB0F5FF7D2CAFE2, 0d3ED0F5D241AD3B5A;
	fma.rn.f64 	%fd24, %fd23, %fd22, 0d3EF3B20A75488A3F;
	fma.rn.f64 	%fd25, %fd24, %fd22, 0d3F1745CDE4FAECD5;
	fma.rn.f64 	%fd26, %fd25, %fd22, 0d3F3C71C7258A578B;
	fma.rn.f64 	%fd27, %fd26, %fd22, 0d3F6249249242B910;
	fma.rn.f64 	%fd28, %fd27, %fd22, 0d3F89999999999DFB;
	sub.f64 	%fd29, %fd13, %fd21;
	add.f64 	%fd30, %fd29, %fd29;
	neg.f64 	%fd31, %fd21;
	fma.rn.f64 	%fd32, %fd31, %fd13, %fd30;
	mul.f64 	%fd33, %fd19, %fd32;
	fma.rn.f64 	%fd34, %fd22, %fd28, 0d3FB5555555555555;
	mov.f64 	%fd35, 0d3FB5555555555555;
	sub.f64 	%fd36, %fd35, %fd34;
	fma.rn.f64 	%fd37, %fd22, %fd28, %fd36;
	add.f64 	%fd38, %fd37, 0dBC46A4CB00B9E7B0;
	add.f64 	%fd39, %fd34, %fd38;
	sub.f64 	%fd40, %fd34, %fd39;
	add.f64 	%fd41, %fd38, %fd40;
	mul.rn.f64 	%fd42, %fd21, %fd21;
	neg.f64 	%fd43, %fd42;
	fma.rn.f64 	%fd44, %fd21, %fd21, %fd43;
	{
	.reg .b32 %temp; 
	mov.b64 	{%r22, %temp}, %fd33;
	}
	{
	.reg .b32 %temp; 
	mov.b64 	{%temp, %r23}, %fd33;
	}
	add.s32 	%r24, %r23, 1048576;
	mov.b64 	%fd45, {%r22, %r24};
	fma.rn.f64 	%fd46, %fd21, %fd45, %fd44;
	mul.rn.f64 	%fd47, %fd42, %fd21;
	neg.f64 	%fd48, %fd47;
	fma.rn.f64 	%fd49, %fd42, %fd21, %fd48;
	fma.rn.f64 	%fd50, %fd42, %fd33, %fd49;
	fma.rn.f64 	%fd51, %fd46, %fd21, %fd50;
	mul.rn.f64 	%fd52, %fd39, %fd47;
	neg.f64 	%fd53, %fd52;
	fma.rn.f64 	%fd54, %fd39, %fd47, %fd53;
	fma.rn.f64 	%fd55, %fd39, %fd51, %fd54;
	fma.rn.f64 	%fd56, %fd41, %fd47, %fd55;
	add.f64 	%fd57, %fd52, %fd56;
	sub.f64 	%fd58, %fd52, %fd57;
	add.f64 	%fd59, %fd56, %fd58;
	add.f64 	%fd60, %fd21, %fd57;
	sub.f64 	%fd61, %fd21, %fd60;
	add.f64 	%fd62, %fd57, %fd61;
	add.f64 	%fd63, %fd59, %fd62;
	add.f64 	%fd64, %fd33, %fd63;
	add.f64 	%fd65, %fd60, %fd64;
	sub.f64 	%fd66, %fd60, %fd65;
	add.f64 	%fd67, %fd64, %fd66;
	xor.b32  	%r25, %r48, -2147483648;
	mov.b32 	%r26, 1127219200;
	mov.b64 	%fd68, {%r25, %r26};
	mov.b32 	%r27, -2147483648;
	mov.b64 	%fd69, {%r27, %r26};
	sub.f64 	%fd70, %fd68, %fd69;
	fma.rn.f64 	%fd71, %fd70, 0d3FE62E42FEFA39EF, %fd65;
	fma.rn.f64 	%fd72, %fd70, 0dBFE62E42FEFA39EF, %fd71;
	sub.f64 	%fd73, %fd72, %fd65;
	sub.f64 	%fd74, %fd67, %fd73;
	fma.rn.f64 	%fd75, %fd70, 0d3C7ABC9E3B39803F, %fd74;
	add.f64 	%fd76, %fd71, %fd75;
	sub.f64 	%fd77, %fd71, %fd76;
	add.f64 	%fd78, %fd75, %fd77;
	{
	.reg .b32 %temp; 
	mov.b64 	{%temp, %r28}, %fd11;
	}
	{
	.reg .b32 %temp; 
	mov.b64 	{%r29, %temp}, %fd11;
	}
	shl.b32 	%r30, %r28, 1;
	setp.gt.u32 	%p3, %r30, -33554433;
	and.b32  	%r31, %r28, -15728641;
	selp.b32 	%r32, %r31, %r28, %p3;
	mov.b64 	%fd79, {%r29, %r32};
	mul.rn.f64 	%fd80, %fd76, %fd79;
	neg.f64 	%fd81, %fd80;
	fma.rn.f64 	%fd82, %fd76, %fd79, %fd81;
	fma.rn.f64 	%fd83, %fd78, %fd79, %fd82;
	add.f64 	%fd4, %fd80, %fd83;
	sub.f64 	%fd84, %fd80, %fd4;
	add.f64 	%fd5, %fd83, %fd84;
	fma.rn.f64 	%fd85, %fd4, 0d3FF71547652B82FE, 0d4338000000000000;
	{
	.reg .b32 %temp; 
	mov.b64 	{%r13, %temp}, %fd85;
	}
	mov.f64 	%fd86, 0dC338000000000000;
	add.rn.f64 	%fd87, %fd85, %fd86;
	fma.rn.f64 	%fd88, %fd87, 0dBFE62E42FEFA39EF, %fd4;
	fma.rn.f64 	%fd89, %fd87, 0dBC7ABC9E3B39803F, %fd88;
	fma.rn.f64 	%fd90, %fd89, 0d3E5ADE1569CE2BDF, 0d3E928AF3FCA213EA;
	fma.rn.f64 	%fd91, %fd90, %fd89, 0d3EC71DEE62401315;
	fma.rn.f64 	%fd92, %fd91, %fd89, 0d3EFA01997C89EB71;
	fma.rn.f64 	%fd93, %fd92, %fd89, 0d3F2A01A014761F65;
	fma.rn.f64 	%fd94, %fd93, %fd89, 0d3F56C16C1852B7AF;
	fma.rn.f64 	%fd95, %fd94, %fd89, 0d3F81111111122322;
	fma.rn.f64 	%fd96, %fd95, %fd89, 0d3FA55555555502A1;
	fma.rn.f64 	%fd97, %fd96, %fd89, 0d3FC5555555555511;
	fma.rn.f64 	%fd98, %fd97, %fd89, 0d3FE000000000000B;
	fma.rn.f64 	%fd99, %fd98, %fd89, 0d3FF0000000000000;
	fma.rn.f64 	%fd100, %fd99, %fd89, 0d3FF0000000000000;
	{
	.reg .b32 %temp; 
	mov.b64 	{%r14, %temp}, %fd100;
	}
	{
	.reg .b32 %temp; 
	mov.b64 	{%temp, %r15}, %fd100;
	}
	shl.b32 	%r33, %r13, 20;
	add.s32 	%r34, %r33, %r15;
	mov.b64 	%fd108, {%r14, %r34};
	{
	.reg .b32 %temp; 
	mov.b64 	{%temp, %r35}, %fd4;
	}
	mov.b32 	%f2, %r35;
	abs.f32 	%f1, %f2;
	setp.lt.f32 	%p4, %f1, 0f4086232B;
	@%p4 bra 	$L__BB20_7;
	setp.lt.f64 	%p5, %fd4, 0d0000000000000000;
	add.f64 	%fd101, %fd4, 0d7FF0000000000000;
	selp.f64 	%fd108, 0d0000000000000000, %fd101, %p5;
	setp.geu.f32 	%p6, %f1, 0f40874800;
	@%p6 bra 	$L__BB20_7;
	shr.u32 	%r36, %r13, 31;
	add.s32 	%r37, %r13, %r36;
	shr.s32 	%r38, %r37, 1;
	shl.b32 	%r39, %r38, 20;
	add.s32 	%r40, %r15, %r39;
	mov.b64 	%fd102, {%r14, %r40};
	sub.s32 	%r41, %r13, %r38;
	shl.b32 	%r42, %r41, 20;
	add.s32 	%r43, %r42, 1072693248;
	mov.b32 	%r44, 0;
	mov.b64 	%fd103, {%r44, %r43};
	mul.f64 	%fd108, %fd103, %fd102;
$L__BB20_7:
	abs.f64 	%fd104, %fd108;
	setp.eq.f64 	%p7, %fd104, 0d7FF0000000000000;
	fma.rn.f64 	%fd105, %fd108, %fd5, %fd108;
	selp.f64 	%fd106, %fd108, %fd105, %p7;
	st.param.f64 	[func_retval0], %fd106;
	ret;

}


// ===== COMPILED SASS (sm_100) =====

	.target	sm_100

	.elftype	@"ET_EXEC"


//--------------------- .note.nv.tkinfo           --------------------------
	.section	.note.nv.tkinfo,"",@"SHT_NOTE"
	.sectionflags	@"SHF_NOTE_NV_TKINFO"
	.tkinfo
        /*0018*/ 	.word	0x00000002
        /*0030*/ 	.string	""
        /*0030*/ 	.string	"ptxas"
        /*0030*/ 	.string	"Cuda compilation tools, release 13.0, V13.0.88"
        /*0030*/ 	.string	"Build cuda_13.0.r13.0/compiler.36424714_0"
        /*0030*/ 	.string	"-arch sm_100 -m 64 "



//--------------------- .note.nv.cuinfo           --------------------------
	.section	.note.nv.cuinfo,"",@"SHT_NOTE"
	.sectionflags	@"SHF_NOTE_NV_CUINFO"
        /*0018*/ 	.short	0x0002
        /*001a*/ 	.short	0x0064
        /*001c*/ 	.short	0x0082
	.zero		2


//--------------------- .nv.info                  --------------------------
	.section	.nv.info,"",@"SHT_CUDA_INFO"
	.align	4


	//----- nvinfo : EIATTR_REGCOUNT
	.align		4
        /*0000*/ 	.byte	0x04, 0x2f
        /*0002*/ 	.short	(.L_3 - .L_2)
	.align		4
.L_2:
        /*0004*/ 	.word	index@(_Z22cu_gs_normalize_kernelPK7double2jPS_)
        /*0008*/ 	.word	0x00000020


	//----- nvinfo : EIATTR_FRAME_SIZE
	.align		4
.L_3:
        /*000c*/ 	.byte	0x04, 0x11
        /*000e*/ 	.short	(.L_5 - .L_4)
	.align		4
.L_4:
        /*0010*/ 	.word	index@($__internal_8_$__cuda_sm20_dsqrt_rn_f64_mediumpath_v1)
        /*0014*/ 	.word	0x00000000


	//----- nvinfo : EIATTR_FRAME_SIZE
	.align		4
.L_5:
        /*0018*/ 	.byte	0x04, 0x11
        /*001a*/ 	.short	(.L_7 - .L_6)
	.align		4
.L_6:
        /*001c*/ 	.word	index@($__internal_7_$__cuda_sm20_div_rn_f64_full)
        /*0020*/ 	.word	0x00000000


	//----- nvinfo : EIATTR_FRAME_SIZE
	.align		4
.L_7:
        /*0024*/ 	.byte	0x04, 0x11
        /*0026*/ 	.short	(.L_9 - .L_8)
	.align		4
.L_8:
        /*0028*/ 	.word	index@(_Z22cu_gs_normalize_kernelPK7double2jPS_)
        /*002c*/ 	.word	0x00000000


	//----- nvinfo : EIATTR_REGCOUNT
	.align		4
.L_9:
        /*0030*/ 	.byte	0x04, 0x2f
        /*0032*/ 	.short	(.L_11 - .L_10)
	.align		4
.L_10:
        /*0034*/ 	.word	index@(_Z25cu_gspat_normalize_kernelPK7double2S1_jPS_)
        /*0038*/ 	.word	0x0000001e


	//----- nvinfo : EIATTR_FRAME_SIZE
	.align		4
.L_11:
        /*003c*/ 	.byte	0x04, 0x11
        /*003e*/ 	.short	(.L_13 - .L_12)
	.align		4
.L_12:
        /*0040*/ 	.word	index@($__internal_6_$__cuda_sm20_dsqrt_rn_f64_mediumpath_v1)
        /*0044*/ 	.word	0x00000000


	//----- nvinfo : EIATTR_FRAME_SIZE
	.align		4
.L_13:
        /*0048*/ 	.byte	0x04, 0x11
        /*004a*/ 	.short	(.L_15 - .L_14)
	.align		4
.L_14:
        /*004c*/ 	.word	index@($__internal_5_$__cuda_sm20_div_rn_f64_full)
        /*0050*/ 	.word	0x00000000


	//----- nvinfo : EIATTR_FRAME_SIZE
	.align		4
.L_15:
        /*0054*/ 	.byte	0x04, 0x11
        /*0056*/ 	.short	(.L_17 - .L_16)
	.align		4
.L_16:
        /*0058*/ 	.word	index@(_Z25cu_gspat_normalize_kernelPK7double2S1_jPS_)
        /*005c*/ 	.word	0x00000000


	//----- nvinfo : EIATTR_REGCOUNT
	.align		4
.L_17:
        /*0060*/ 	.byte	0x04, 0x2f
        /*0062*/ 	.short	(.L_19 - .L_18)
	.align		4
.L_18:
        /*0064*/ 	.word	index@(_Z26cu_gspat_normalize2_kernelPK7double2S1_jPS_)
        /*0068*/ 	.word	0x0000001e


	//----- nvinfo : EIATTR_FRAME_SIZE
	.align		4
.L_19:
        /*006c*/ 	.byte	0x04, 0x11
        /*006e*/ 	.short	(.L_21 - .L_20)
	.align		4
.L_20:
        /*0070*/ 	.word	index@($__internal_4_$__cuda_sm20_div_rn_f64_full)
        /*0074*/ 	.word	0x00000000


	//----- nvinfo : EIATTR_FRAME_SIZE
	.align		4
.L_21:
        /*0078*/ 	.byte	0x04, 0x11
        /*007a*/ 	.short	(.L_23 - .L_22)
	.align		4
.L_22:
        /*007c*/ 	.word	index@(_Z26cu_gspat_normalize2_kernelPK7double2S1_jPS_)
        /*0080*/ 	.word	0x00000000


	//----- nvinfo : EIATTR_REGCOUNT
	.align		4
.L_23:
        /*0084*/ 	.byte	0x04, 0x2f
        /*0086*/ 	.short	(.L_25 - .L_24)
	.align		4
.L_24:
        /*0088*/ 	.word	index@(_Z19get_diagonal_kernelPK7double2jjPS_)
        /*008c*/ 	.word	0x0000000c


	//----- nvinfo : EIATTR_FRAME_SIZE
	.align		4
.L_25:
        /*0090*/ 	.byte	0x04, 0x11
        /*0092*/ 	.short	(.L_27 - .L_26)
	.align		4
.L_26:
        /*0094*/ 	.word	index@(_Z19get_diagonal_kernelPK7double2jjPS_)
        /*0098*/ 	.word	0x00000000


	//----- nvinfo : EIATTR_REGCOUNT
	.align		4
.L_27:
        /*009c*/ 	.byte	0x04, 0x2f
        /*009e*/ 	.short	(.L_29 - .L_28)
	.align		4
.L_28:
        /*00a0*/ 	.word	index@(_Z19get_diagonal_kernelPKdjjPd)
        /*00a4*/ 	.word	0x0000000a


	//----- nvinfo : EIATTR_FRAME_SIZE
	.align		4
.L_29:
        /*00a8*/ 	.byte	0x04, 0x11
        /*00aa*/ 	.short	(.L_31 - .L_30)
	.align		4
.L_30:
        /*00ac*/ 	.word	index@(_Z19get_diagonal_kernelPKdjjPd)
        /*00b0*/ 	.word	0x00000000


	//----- nvinfo : EIATTR_REGCOUNT
	.align		4
.L_31:
        /*00b4*/ 	.byte	0x04, 0x2f
        /*00b6*/ 	.short	(.L_33 - .L_32)
	.align		4
.L_32:
        /*00b8*/ 	.word	index@(_Z19set_diagonal_kernelPK7double2jjPS_)
        /*00bc*/ 	.word	0x0000000e


	//----- nvinfo : EIATTR_FRAME_SIZE
	.align		4
.L_33:
        /*00c0*/ 	.byte	0x04, 0x11
        /*00c2*/ 	.short	(.L_35 - .L_34)
	.align		4
.L_34:
        /*00c4*/ 	.word	index@(_Z19set_diagonal_kernelPK7double2jjPS_)
        /*00c8*/ 	.word	0x00000000


	//----- nvinfo : EIATTR_REGCOUNT
	.align		4
.L_35:
        /*00cc*/ 	.byte	0x04, 0x2f
        /*00ce*/ 	.short	(.L_37 - .L_36)
	.align		4
.L_36:
        /*00d0*/ 	.word	index@(_Z19set_diagonal_kernelPKdjjPd)
        /*00d4*/ 	.word	0x0000000a


	//----- nvinfo : EIATTR_FRAME_SIZE
	.align		4
.L_37:
        /*00d8*/ 	.byte	0x04, 0x11
        /*00da*/ 	.short	(.L_39 - .L_38)
	.align		4
.L_38:
        /*00dc*/ 	.word	index@(_Z19set_diagonal_kernelPKdjjPd)
        /*00e0*/ 	.word	0x00000000


	//----- nvinfo : EIATTR_REGCOUNT
	.align		4
.L_39:
        /*00e4*/ 	.byte	0x04, 0x2f
        /*00e6*/ 	.short	(.L_41 - .L_40)
	.align		4
.L_40:
        /*00e8*/ 	.word	index@(_Z17reciprocal_kernelPK7double2jjPS_)
        /*00ec*/ 	.word	0x0000001e


	//----- nvinfo : EIATTR_FRAME_SIZE
	.align		4
.L_41:
        /*00f0*/ 	.byte	0x04, 0x11
        /*00f2*/ 	.short	(.L_43 - .L_42)
	.align		4
.L_42:
        /*00f4*/ 	.word	index@($__internal_3_$__cuda_sm20_div_rn_f64_full)
        /*00f8*/ 	.word	0x00000000


	//----- nvinfo : EIATTR_FRAME_SIZE
	.align		4
.L_43:
        /*00fc*/ 	.byte	0x04, 0x11
        /*00fe*/ 	.short	(.L_45 - .L_44)
	.align		4
.L_44:
        /*0100*/ 	.word	index@(_Z17reciprocal_kernelPK7double2jjPS_)
        /*0104*/ 	.word	0x00000000


	//----- nvinfo : EIATTR_REGCOUNT
	.align		4
.L_45:
        /*0108*/ 	.byte	0x04, 0x2f
        /*010a*/ 	.short	(.L_47 - .L_46)
	.align		4
.L_46:
        /*010c*/ 	.word	index@(_Z23hadamard_product_kernelPK7double2S1_jjPS_)
        /*0110*/ 	.word	0x00000016


	//----- nvinfo : EIATTR_FRAME_SIZE
	.align		4
.L_47:
        /*0114*/ 	.byte	0x04, 0x11
        /*0116*/ 	.short	(.L_49 - .L_48)
	.align		4
.L_48:
        /*0118*/ 	.word	index@(_Z23hadamard_product_kernelPK7double2S1_jjPS_)
        /*011c*/ 	.word	0x00000000


	//----- nvinfo : EIATTR_REGCOUNT
	.align		4
.L_49:
        /*0120*/ 	.byte	0x04, 0x2f
        /*0122*/ 	.short	(.L_51 - .L_50)
	.align		4
.L_50:
        /*0124*/ 	.word	index@(_Z10abs_kernelPK7double2jjPd)
        /*0128*/ 	.word	0x00000012


	//----- nvinfo : EIATTR_FRAME_SIZE
	.align		4
.L_51:
        /*012c*/ 	.byte	0x04, 0x11
        /*012e*/ 	.short	(.L_53 - .L_52)
	.align		4
.L_52:
        /*0130*/ 	.word	index@($__internal_2_$__cuda_sm20_dsqrt_rn_f64_mediumpath_v1)
        /*0134*/ 	.word	0x00000000


	//----- nvinfo : EIATTR_FRAME_SIZE
	.align		4
.L_53:
        /*0138*/ 	.byte	0x04, 0x11
        /*013a*/ 	.short	(.L_55 - .L_54)
	.align		4
.L_54:
        /*013c*/ 	.word	index@(_Z10abs_kernelPK7double2jjPd)
        /*0140*/ 	.word	0x00000000


	//----- nvinfo : EIATTR_REGCOUNT
	.align		4
.L_55:
        /*0144*/ 	.byte	0x04, 0x2f
        /*0146*/ 	.short	(.L_57 - .L_56)
	.align		4
.L_56:
        /*0148*/ 	.word	index@(_Z11sqrt_kernelPKdjjPd)
        /*014c*/ 	.word	0x00000012


	//----- nvinfo : EIATTR_FRAME_SIZE
	.align		4
.L_57:
        /*0150*/ 	.byte	0x04, 0x11
        /*0152*/ 	.short	(.L_59 - .L_58)
	.align		4
.L_58:
        /*0154*/ 	.word	index@($__internal_1_$__cuda_sm20_dsqrt_rn_f64_mediumpath_v1)
        /*0158*/ 	.word	0x00000000


	//----- nvinfo : EIATTR_FRAME_SIZE
	.align		4
.L_59:
        /*015c*/ 	.byte	0x04, 0x11
        /*015e*/ 	.short	(.L_61 - .L_60)
	.align		4
.L_60:
        /*0160*/ 	.word	index@(_Z11sqrt_kernelPKdjjPd)
        /*0164*/ 	.word	0x00000000


	//----- nvinfo : EIATTR_REGCOUNT
	.align		4
.L_61:
        /*0168*/ 	.byte	0x04, 0x2f
        /*016a*/ 	.short	(.L_63 - .L_62)
	.align		4
.L_62:
        /*016c*/ 	.word	index@(_Z19make_complex_kernelPKdS0_jjP7double2)
        /*0170*/ 	.word	0x0000000e


	//----- nvinfo : EIATTR_FRAME_SIZE
	.align		4
.L_63:
        /*0174*/ 	.byte	0x04, 0x11
        /*0176*/ 	.short	(.L_65 - .L_64)
	.align		4
.L_64:
        /*0178*/ 	.word	index@(_Z19make_complex_kernelPKdS0_jjP7double2)
        /*017c*/ 	.word	0x00000000


	//----- nvinfo : EIATTR_REGCOUNT
	.align		4
.L_65:
        /*0180*/ 	.byte	0x04, 0x2f
        /*0182*/ 	.short	(.L_67 - .L_66)
	.align		4
.L_66:
        /*0184*/ 	.word	index@(_Z10pow_kernelPKddjjPd)
        /*0188*/ 	.word	0x0000001e


	//----- nvinfo : EIATTR_FRAME_SIZE
	.align		4
.L_67:
        /*018c*/ 	.byte	0x04, 0x11
        /*018e*/ 	.short	(.L_69 - .L_68)
	.align		4
.L_68:
        /*0190*/ 	.word	index@($_Z10pow_kernelPKddjjPd$__internal_accurate_pow)
        /*0194*/ 	.word	0x00000000


	//----- nvinfo : EIATTR_FRAME_SIZE
	.align		4
.L_69:
        /*0198*/ 	.byte	0x04, 0x11
        /*019a*/ 	.short	(.L_71 - .L_70)
	.align		4
.L_70:
        /*019c*/ 	.word	index@(_Z10pow_kernelPKddjjPd)
        /*01a0*/ 	.word	0x00000000


	//----- nvinfo : EIATTR_REGCOUNT
	.align		4
.L_71:
        /*01a4*/ 	.byte	0x04, 0x2f
        /*01a6*/ 	.short	(.L_73 - .L_72)
	.align		4
.L_72:
        /*01a8*/ 	.word	index@(_Z11conj_kernelPK7double2jjPS_)
        /*01ac*/ 	.word	0x00000010


	//----- nvinfo : EIATTR_FRAME_SIZE
	.align		4
.L_73:
        /*01b0*/ 	.byte	0x04, 0x11
        /*01b2*/ 	.short	(.L_75 - .L_74)
	.align		4
.L_74:
        /*01b4*/ 	.word	index@(_Z11conj_kernelPK7double2jjPS_)
        /*01b8*/ 	.word	0x00000000


	//----- nvinfo : EIATTR_REGCOUNT
	.align		4
.L_75:
        /*01bc*/ 	.byte	0x04, 0x2f
        /*01be*/ 	.short	(.L_77 - .L_76)
	.align		4
.L_76:
        /*01c0*/ 	.word	index@(_Z24calc_singular_inv_kernelPdjjdP7double2)
        /*01c4*/ 	.word	0x00000019


	//----- nvinfo : EIATTR_FRAME_SIZE
	.align		4
.L_77:
        /*01c8*/ 	.byte	0x04, 0x11
        /*01ca*/ 	.short	(.L_79 - .L_78)
	.align		4
.L_78:
        /*01cc*/ 	.word	index@($__internal_0_$__cuda_sm20_div_rn_f64_full)
        /*01d0*/ 	.word	0x00000000


	//----- nvinfo : EIATTR_FRAME_SIZE
	.align		4
.L_79:
        /*01d4*/ 	.byte	0x04, 0x11
        /*01d6*/ 	.short	(.L_81 - .L_80)
	.align		4
.L_80:
        /*01d8*/ 	.word	index@(_Z24calc_singular_inv_kernelPdjjdP7double2)
        /*01dc*/ 	.word	0x00000000


	//----- nvinfo : EIATTR_REGCOUNT
	.align		4
.L_81:
        /*01e0*/ 	.byte	0x04, 0x2f
        /*01e2*/ 	.short	(.L_83 - .L_82)
	.align		4
.L_82:
        /*01e4*/ 	.word	index@(_Z10exp_kernelPK7double2jjPS_)
        /*01e8*/ 	.word	0x0000001e


	//----- nvinfo : EIATTR_FRAME_SIZE
	.align		4
.L_83:
        /*01ec*/ 	.byte	0x04, 0x11
        /*01ee*/ 	.short	(.L_85 - .L_84)
	.align		4
.L_84:
        /*01f0*/ 	.word	index@($_Z10exp_kernelPK7double2jjPS_$__internal_trig_reduction_slowpathd)
        /*01f4*/ 	.word	0x00000028


	//----- nvinfo : EIATTR_FRAME_SIZE
	.align		4
.L_85:
        /*01f8*/ 	.byte	0x04, 0x11
        /*01fa*/ 	.short	(.L_87 - .L_86)
	.align		4
.L_86:
        /*01fc*/ 	.word	index@(_Z10exp_kernelPK7double2jjPS_)
        /*0200*/ 	.word	0x00000028


	//----- nvinfo : EIATTR_REGCOUNT
	.align		4
.L_87:
        /*0204*/ 	.byte	0x04, 0x2f
        /*0206*/ 	.short	(.L_89 - .L_88)
	.align		4
.L_88:
        /*0208*/ 	.word	index@(_Z11real_kernelPK7double2jjPd)
        /*020c*/ 	.word	0x0000000a


	//----- nvinfo : EIATTR_FRAME_SIZE
	.align		4
.L_89:
        /*0210*/ 	.byte	0x04, 0x11
        /*0212*/ 	.short	(.L_91 - .L_90)
	.align		4
.L_90:
        /*0214*/ 	.word	index@(_Z11real_kernelPK7double2jjPd)
        /*0218*/ 	.word	0x00000000


	//----- nvinfo : EIATTR_REGCOUNT
	.align		4
.L_91:
        /*021c*/ 	.byte	0x04, 0x2f
        /*021e*/ 	.short	(.L_93 - .L_92)
	.align		4
.L_92:
        /*0220*/ 	.word	index@(_Z11imag_kernelPK7double2jjPd)
        /*0224*/ 	.word	0x0000000a


	//----- nvinfo : EIATTR_FRAME_SIZE
	.align		4
.L_93:
        /*0228*/ 	.byte	0x04, 0x11
        /*022a*/ 	.short	(.L_95 - .L_94)
	.align		4
.L_94:
        /*022c*/ 	.word	index@(_Z11imag_kernelPK7double2jjPd)
        /*0230*/ 	.word	0x00000000


	//----- nvinfo : EIATTR_REGCOUNT
	.align		4
.L_95:
        /*0234*/ 	.byte	0x04, 0x2f
        /*0236*/ 	.short	(.L_97 - .L_96)
	.align		4
.L_96:
        /*0238*/ 	.word	index@(_Z14col_sum_kernelPKdjjPd)
        /*023c*/ 	.word	0x00000010


	//----- nvinfo : EIATTR_FRAME_SIZE
	.align		4
.L_97:
        /*0240*/ 	.byte	0x04, 0x11
        /*0242*/ 	.short	(.L_99 - .L_98)
	.align		4
.L_98:
        /*0244*/ 	.word	index@(_Z14col_sum_kernelPKdjjPd)
        /*0248*/ 	.word	0x00000000


	//----- nvinfo : EIATTR_MIN_STACK_SIZE
	.align		4
.L_99:
        /*024c*/ 	.byte	0x04, 0x12
        /*024e*/ 	.short	(.L_101 - .L_100)
	.align		4
.L_100:
        /*0250*/ 	.word	index@(_Z14col_sum_kernelPKdjjPd)
        /*0254*/ 	.word	0x00000000


	//----- nvinfo : EIATTR_MIN_STACK_SIZE
	.align		4
.L_101:
        /*0258*/ 	.byte	0x04, 0x12
        /*025a*/ 	.short	(.L_103 - .L_102)
	.align		4
.L_102:
        /*025c*/ 	.word	index@(_Z11imag_kernelPK7double2jjPd)
        /*0260*/ 	.word	0x00000000


	//----- nvinfo : EIATTR_MIN_STACK_SIZE
	.align		4
.L_103:
        /*0264*/ 	.byte	0x04, 0x12
        /*0266*/ 	.short	(.L_105 - .L_104)
	.align		4
.L_104:
        /*0268*/ 	.word	index@(_Z11real_kernelPK7double2jjPd)
        /*026c*/ 	.word	0x00000000


	//----- nvinfo : EIATTR_MIN_STACK_SIZE
	.align		4
.L_105:
        /*0270*/ 	.byte	0x04, 0x12
        /*0272*/ 	.short	(.L_107 - .L_106)
	.align		4
.L_106:
        /*0274*/ 	.word	index@(_Z10exp_kernelPK7double2jjPS_)
        /*0278*/ 	.word	0x00000028


	//----- nvinfo : EIATTR_MIN_STACK_SIZE
	.align		4
.L_107:
        /*027c*/ 	.byte	0x04, 0x12
        /*027e*/ 	.short	(.L_109 - .L_108)
	.align		4
.L_108:
        /*0280*/ 	.word	index@(_Z24calc_singular_inv_kernelPdjjdP7double2)
        /*0284*/ 	.word	0x00000000


	//----- nvinfo : EIATTR_MIN_STACK_SIZE
	.align		4
.L_109:
        /*0288*/ 	.byte	0x04, 0x12
        /*028a*/ 	.short	(.L_111 - .L_110)
	.align		4
.L_110:
        /*028c*/ 	.word	index@(_Z11conj_kernelPK7double2jjPS_)
        /*0290*/ 	.word	0x00000000


	//----- nvinfo : EIATTR_MIN_STACK_SIZE
	.align		4
.L_111:
        /*0294*/ 	.byte	0x04, 0x12
        /*0296*/ 	.short	(.L_113 - .L_112)
	.align		4
.L_112:
        /*0298*/ 	.word	index@(_Z10pow_kernelPKddjjPd)
        /*029c*/ 	.word	0x00000000


	//----- nvinfo : EIATTR_MIN_STACK_SIZE
	.align		4
.L_113:
        /*02a0*/ 	.byte	0x04, 0x12
        /*02a2*/ 	.short	(.L_115 - .L_114)
	.align		4
.L_114:
        /*02a4*/ 	.word	index@(_Z19make_complex_kernelPKdS0_jjP7double2)
        /*02a8*/ 	.word	0x00000000


	//----- nvinfo : EIATTR_MIN_STACK_SIZE
	.align		4
.L_115:
        /*02ac*/ 	.byte	0x04, 0x12
        /*02ae*/ 	.short	(.L_117 - .L_116)
	.align		4
.L_116:
        /*02b0*/ 	.word	index@(_Z11sqrt_kernelPKdjjPd)
        /*02b4*/ 	.word	0x00000000


	//----- nvinfo : EIATTR_MIN_STACK_SIZE
	.align		4
.L_117:
        /*02b8*/ 	.byte	0x04, 0x12
        /*02ba*/ 	.short	(.L_119 - .L_118)
	.align		4
.L_118:
        /*02bc*/ 	.word	index@(_Z10abs_kernelPK7double2jjPd)
        /*02c0*/ 	.word	0x00000000


	//----- nvinfo : EIATTR_MIN_STACK_SIZE
	.align		4
.L_119:
        /*02c4*/ 	.byte	0x04, 0x12
        /*02c6*/ 	.short	(.L_121 - .L_120)
	.align		4
.L_120:
        /*02c8*/ 	.word	index@(_Z23hadamard_product_kernelPK7double2S1_jjPS_)
        /*02cc*/ 	.word	0x00000000


	//----- nvinfo : EIATTR_MIN_STACK_SIZE
	.align		4
.L_121:
        /*02d0*/ 	.byte	0x04, 0x12
        /*02d2*/ 	.short	(.L_123 - .L_122)
	.align		4
.L_122:
        /*02d4*/ 	.word	index@(_Z17reciprocal_kernelPK7double2jjPS_)
        /*02d8*/ 	.word	0x00000000


	//----- nvinfo : EIATTR_MIN_STACK_SIZE
	.align		4
.L_123:
        /*02dc*/ 	.byte	0x04, 0x12
        /*02de*/ 	.short	(.L_125 - .L_124)
	.align		4
.L_124:
        /*02e0*/ 	.word	index@(_Z19set_diagonal_kernelPKdjjPd)
        /*02e4*/ 	.word	0x00000000


	//----- nvinfo : EIATTR_MIN_STACK_SIZE
	.align		4
.L_125:
        /*02e8*/ 	.byte	0x04, 0x12
        /*02ea*/ 	.short	(.L_127 - .L_126)
	.align		4
.L_126:
        /*02ec*/ 	.word	index@(_Z19set_diagonal_kernelPK7double2jjPS_)
        /*02f0*/ 	.word	0x00000000


	//----- nvinfo : EIATTR_MIN_STACK_SIZE
	.align		4
.L_127:
        /*02f4*/ 	.byte	0x04, 0x12
        /*02f6*/ 	.short	(.L_129 - .L_128)
	.align		4
.L_128:
        /*02f8*/ 	.word	index@(_Z19get_diagonal_kernelPKdjjPd)
        /*02fc*/ 	.word	0x00000000


	//----- nvinfo : EIATTR_MIN_STACK_SIZE
	.align		4
.L_129:
        /*0300*/ 	.byte	0x04, 0x12
        /*0302*/ 	.short	(.L_131 - .L_130)
	.align		4
.L_130:
        /*0304*/ 	.word	index@(_Z19get_diagonal_kernelPK7double2jjPS_)
        /*0308*/ 	.word	0x00000000


	//----- nvinfo : EIATTR_MIN_STACK_SIZE
	.align		4
.L_131:
        /*030c*/ 	.byte	0x04, 0x12
        /*030e*/ 	.short	(.L_133 - .L_132)
	.align		4
.L_132:
        /*0310*/ 	.word	index@(_Z26cu_gspat_normalize2_kernelPK7double2S1_jPS_)
        /*0314*/ 	.word	0x00000000


	//----- nvinfo : EIATTR_MIN_STACK_SIZE
	.align		4
.L_133:
        /*0318*/ 	.byte	0x04, 0x12
        /*031a*/ 	.short	(.L_135 - .L_134)
	.align		4
.L_134:
        /*031c*/ 	.word	index@(_Z25cu_gspat_normalize_kernelPK7double2S1_jPS_)
        /*0320*/ 	.word	0x00000000


	//----- nvinfo : EIATTR_MIN_STACK_SIZE
	.align		4
.L_135:
        /*0324*/ 	.byte	0x04, 0x12
        /*0326*/ 	.short	(.L_137 - .L_136)
	.align		4
.L_136:
        /*0328*/ 	.word	index@(_Z22cu_gs_normalize_kernelPK7double2jPS_)
        /*032c*/ 	.word	0x00000000
.L_137:


//--------------------- .nv.compat                --------------------------
	.section	.nv.compat,"",@"SHT_CUDA_COMPAT_INFO"
	.align	4
        /*0000*/ 	.byte	0x02, 0x09, 0x00, 0x00, 0x02, 0x02, 0x01, 0x00, 0x02, 0x05, 0x05, 0x00, 0x03, 0x07, 0x01, 0x01
        /*0010*/ 	.byte	0x02, 0x03, 0x00, 0x00, 0x02, 0x06, 0x01, 0x00, 0x04, 0x0b, 0x08, 0x00, 0x01, 0x00, 0x00, 0x00
        /*0020*/ 	.byte	0x00, 0x00, 0x00, 0x00


//--------------------- .nv.info._Z14col_sum_kernelPKdjjPd --------------------------
	.section	.nv.info._Z14col_sum_kernelPKdjjPd,"",@"SHT_CUDA_INFO"
	.sectionflags	@""
	.align	4


	//----- nvinfo : EIATTR_CUDA_API_VERSION
	.align		4
        /*0000*/ 	.byte	0x04, 0x37
        /*0002*/ 	.short	(.L_139 - .L_138)
.L_138:
        /*0004*/ 	.word	0x00000082


	//----- nvinfo : EIATTR_KPARAM_INFO
	.align		4
.L_139:
        /*0008*/ 	.byte	0x04, 0x17
        /*000a*/ 	.short	(.L_141 - .L_140)
.L_140:
        /*000c*/ 	.word	0x00000000
        /*0010*/ 	.short	0x0003
        /*0012*/ 	.short	0x0010
        /*0014*/ 	.byte	0x00, 0xf5, 0x21, 0x00


	//----- nvinfo : EIATTR_KPARAM_INFO
	.align		4
.L_141:
        /*0018*/ 	.byte	0x04, 0x17
        /*001a*/ 	.short	(.L_143 - .L_142)
.L_142:
        /*001c*/ 	.word	0x00000000
        /*0020*/ 	.short	0x0002
        /*0022*/ 	.short	0x000c
        /*0024*/ 	.byte	0x00, 0xf0, 0x11, 0x00


	//----- nvinfo : EIATTR_KPARAM_INFO
	.align		4
.L_143:
        /*0028*/ 	.byte	0x04, 0x17
        /*002a*/ 	.short	(.L_145 - .L_144)
.L_144:
        /*002c*/ 	.word	0x00000000
        /*0030*/ 	.short	0x0001
        /*0032*/ 	.short	0x0008
        /*0034*/ 	.byte	0x00, 0xf0, 0x11, 0x00


	//----- nvinfo : EIATTR_KPARAM_INFO
	.align		4
.L_145:
        /*0038*/ 	.byte	0x04, 0x17
        /*003a*/ 	.short	(.L_147 - .L_146)
.L_146:
        /*003c*/ 	.word	0x00000000
        /*0040*/ 	.short	0x0000
        /*0042*/ 	.short	0x0000
        /*0044*/ 	.byte	0x00, 0xf5, 0x21, 0x00


	//----- nvinfo : EIATTR_SPARSE_MMA_MASK
	.align		4
.L_147:
        /*0048*/ 	.byte	0x03, 0x50
        /*004a*/ 	.short	0x0000


	//----- nvinfo : EIATTR_MAXREG_COUNT
	.align		4
        /*004c*/ 	.byte	0x03, 0x1b
        /*004e*/ 	.short	0x00ff


	//----- nvinfo : EIATTR_NUM_BARRIERS
	.align		4
        /*0050*/ 	.byte	0x02, 0x4c
        /*0052*/ 	.byte	0x01
	.zero		1


	//----- nvinfo : EIATTR_MERCURY_ISA_VERSION
	.align		4
        /*0054*/ 	.byte	0x03, 0x5f
        /*0056*/ 	.short	0x0101


	//----- nvinfo : EIATTR_COOP_GROUP_MASK_REGIDS
	.align		4
        /*0058*/ 	.byte	0x04, 0x29
        /*005a*/ 	.short	(.L_149 - .L_148)


	//   ....[0]....
.L_148:
        /*005c*/ 	.word	0xffffffff


	//   ....[1]....
        /*0060*/ 	.word	0xffffffff


	//   ....[2]....
        /*0064*/ 	.word	0xffffffff


	//   ....[3]....
        /*0068*/ 	.word	0xffffffff


	//   ....[4]....
        /*006c*/ 	.word	0xffffffff


	//   ....[5]....
        /*0070*/ 	.word	0xffffffff


	//   ....[6]....
        /*0074*/ 	.word	0xffffffff


	//   ....[7]....
        /*0078*/ 	.word	0xffffffff


	//   ....[8]....
        /*007c*/ 	.word	0xffffffff


	//   ....[9]....
        /*0080*/ 	.word	0xffffffff


	//----- nvinfo : EIATTR_COOP_GROUP_INSTR_OFFSETS
	.align		4
.L_149:
        /*0084*/ 	.byte	0x04, 0x28
        /*0086*/ 	.short	(.L_151 - .L_150)


	//   ....[0]....
.L_150:
        /*0088*/ 	.word	0x00000350


	//   ....[1]....
        /*008c*/ 	.word	0x00000360


	//   ....[2]....
        /*0090*/ 	.word	0x00000380


	//   ....[3]....
        /*0094*/ 	.word	0x00000390


	//   ....[4]....
        /*0098*/ 	.word	0x000003b0


	//   ....[5]....
        /*009c*/ 	.word	0x000003c0


	//   ....[6]....
        /*00a0*/ 	.word	0x000003e0


	//   ....[7]....
        /*00a4*/ 	.word	0x000003f0


	//   ....[8]....
        /*00a8*/ 	.word	0x00000410


	//   ....[9]....
        /*00ac*/ 	.word	0x00000420


	//----- nvinfo : EIATTR_VRC_CTA_INIT_COUNT
	.align		4
.L_151:
        /*00b0*/ 	.byte	0x02, 0x4a
	.zero		1
	.zero		1


	//----- nvinfo : EIATTR_EXIT_INSTR_OFFSETS
	.align		4
        /*00b4*/ 	.byte	0x04, 0x1c
        /*00b6*/ 	.short	(.L_153 - .L_152)


	//   ....[0]....
.L_152:
        /*00b8*/ 	.word	0x00000070


	//   ....[1]....
        /*00bc*/ 	.word	0x00000300


	//   ....[2]....
        /*00c0*/ 	.word	0x00000430


	//   ....[3]....
        /*00c4*/ 	.word	0x000004a0


	//----- nvinfo : EIATTR_CBANK_PARAM_SIZE
	.align		4
.L_153:
        /*00c8*/ 	.byte	0x03, 0x19
        /*00ca*/ 	.short	0x0018


	//----- nvinfo : EIATTR_PARAM_CBANK
	.align		4
        /*00cc*/ 	.byte	0x04, 0x0a
        /*00ce*/ 	.short	(.L_155 - .L_154)
	.align		4
.L_154:
        /*00d0*/ 	.word	index@(.nv.constant0._Z14col_sum_kernelPKdjjPd)
        /*00d4*/ 	.short	0x0380
        /*00d6*/ 	.short	0x0018


	//----- nvinfo : EIATTR_SW_WAR
	.align		4
.L_155:
        /*00d8*/ 	.byte	0x04, 0x36
        /*00da*/ 	.short	(.L_157 - .L_156)
.L_156:
        /*00dc*/ 	.word	0x00000008
.L_157:


//--------------------- .nv.info._Z11imag_kernelPK7double2jjPd --------------------------
	.section	.nv.info._Z11imag_kernelPK7double2jjPd,"",@"SHT_CUDA_INFO"
	.sectionflags	@""
	.align	4


	//----- nvinfo : EIATTR_CUDA_API_VERSION
	.align		4
        /*0000*/ 	.byte	0x04, 0x37
        /*0002*/ 	.short	(.L_159 - .L_158)
.L_158:
        /*0004*/ 	.word	0x00000082


	//----- nvinfo : EIATTR_KPARAM_INFO
	.align		4
.L_159:
        /*0008*/ 	.byte	0x04, 0x17
        /*000a*/ 	.short	(.L_161 - .L_160)
.L_160:
        /*000c*/ 	.word	0x00000000
        /*0010*/ 	.short	0x0003
        /*0012*/ 	.short	0x0010
        /*0014*/ 	.byte	0x00, 0xf5, 0x21, 0x00


	//----- nvinfo : EIATTR_KPARAM_INFO
	.align		4
.L_161:
        /*0018*/ 	.byte	0x04, 0x17
        /*001a*/ 	.short	(.L_163 - .L_162)
.L_162:
        /*001c*/ 	.word	0x00000000
        /*0020*/ 	.short	0x0002
        /*0022*/ 	.short	0x000c
        /*0024*/ 	.byte	0x00, 0xf0, 0x11, 0x00


	//----- nvinfo : EIATTR_KPARAM_INFO
	.align		4
.L_163:
        /*0028*/ 	.byte	0x04, 0x17
        /*002a*/ 	.short	(.L_165 - .L_164)
.L_164:
        /*002c*/ 	.word	0x00000000
        /*0030*/ 	.short	0x0001
        /*0032*/ 	.short	0x0008
        /*0034*/ 	.byte	0x00, 0xf0, 0x11, 0x00


	//----- nvinfo : EIATTR_KPARAM_INFO
	.align		4
.L_165:
        /*0038*/ 	.byte	0x04, 0x17
        /*003a*/ 	.short	(.L_167 - .L_166)
.L_166:
        /*003c*/ 	.word	0x00000000
        /*0040*/ 	.short	0x0000
        /*0042*/ 	.short	0x0000
        /*0044*/ 	.byte	0x00, 0xf5, 0x21, 0x00


	//----- nvinfo : EIATTR_SPARSE_MMA_MASK
	.align		4
.L_167:
        /*0048*/ 	.byte	0x03, 0x50
        /*004a*/ 	.short	0x0000


	//----- nvinfo : EIATTR_MAXREG_COUNT
	.align		4
        /*004c*/ 	.byte	0x03, 0x1b
        /*004e*/ 	.short	0x00ff


	//----- nvinfo : EIATTR_MERCURY_ISA_VERSION
	.align		4
        /*0050*/ 	.byte	0x03, 0x5f
        /*0052*/ 	.short	0x0101


	//----- nvinfo : EIATTR_VRC_CTA_INIT_COUNT
	.align		4
        /*0054*/ 	.byte	0x02, 0x4a
	.zero		1
	.zero		1


	//----- nvinfo : EIATTR_EXIT_INSTR_OFFSETS
	.align		4
        /*0058*/ 	.byte	0x04, 0x1c
        /*005a*/ 	.short	(.L_169 - .L_168)


	//   ....[0]....
.L_168:
        /*005c*/ 	.word	0x000000c0


	//   ....[1]....
        /*0060*/ 	.word	0x00000150


	//----- nvinfo : EIATTR_CBANK_PARAM_SIZE
	.align		4
.L_169:
        /*0064*/ 	.byte	0x03, 0x19
        /*0066*/ 	.short	0x0018


	//----- nvinfo : EIATTR_PARAM_CBANK
	.align		4
        /*0068*/ 	.byte	0x04, 0x0a
        /*006a*/ 	.short	(.L_171 - .L_170)
	.align		4
.L_170:
        /*006c*/ 	.word	index@(.nv.constant0._Z11imag_kernelPK7double2jjPd)
        /*0070*/ 	.short	0x0380
        /*0072*/ 	.short	0x0018


	//----- nvinfo : EIATTR_SW_WAR
	.align		4
.L_171:
        /*0074*/ 	.byte	0x04, 0x36
        /*0076*/ 	.short	(.L_173 - .L_172)
.L_172:
        /*0078*/ 	.word	0x00000008
.L_173:


//--------------------- .nv.info._Z11real_kernelPK7double2jjPd --------------------------
	.section	.nv.info._Z11real_kernelPK7double2jjPd,"",@"SHT_CUDA_INFO"
	.sectionflags	@""
	.align	4


	//----- nvinfo : EIATTR_CUDA_API_VERSION
	.align		4
        /*0000*/ 	.byte	0x04, 0x37
        /*0002*/ 	.short	(.L_175 - .L_174)
.L_174:
        /*0004*/ 	.word	0x00000082


	//----- nvinfo : EIATTR_KPARAM_INFO
	.align		4
.L_175:
        /*0008*/ 	.byte	0x04, 0x17
        /*000a*/ 	.short	(.L_177 - .L_176)
.L_176:
        /*000c*/ 	.word	0x00000000
        /*0010*/ 	.short	0x0003
        /*0012*/ 	.short	0x0010
        /*0014*/ 	.byte	0x00, 0xf5, 0x21, 0x00


	//----- nvinfo : EIATTR_KPARAM_INFO
	.align		4
.L_177:
        /*0018*/ 	.byte	0x04, 0x17
        /*001a*/ 	.short	(.L_179 - .L_178)
.L_178:
        /*001c*/ 	.word	0x00000000
        /*0020*/ 	.short	0x0002
        /*0022*/ 	.short	0x000c
        /*0024*/ 	.byte	0x00, 0xf0, 0x11, 0x00


	//----- nvinfo : EIATTR_KPARAM_INFO
	.align		4
.L_179:
        /*0028*/ 	.byte	0x04, 0x17
        /*002a*/ 	.short	(.L_181 - .L_180)
.L_180:
        /*002c*/ 	.word	0x00000000
        /*0030*/ 	.short	0x0001
        /*0032*/ 	.short	0x0008
        /*0034*/ 	.byte	0x00, 0xf0, 0x11, 0x00


	//----- nvinfo : EIATTR_KPARAM_INFO
	.align		4
.L_181:
        /*0038*/ 	.byte	0x04, 0x17
        /*003a*/ 	.short	(.L_183 - .L_182)
.L_182:
        /*003c*/ 	.word	0x00000000
        /*0040*/ 	.short	0x0000
        /*0042*/ 	.short	0x0000
        /*0044*/ 	.byte	0x00, 0xf5, 0x21, 0x00


	//----- nvinfo : EIATTR_SPARSE_MMA_MASK
	.align		4
.L_183:
        /*0048*/ 	.byte	0x03, 0x50
        /*004a*/ 	.short	0x0000


	//----- nvinfo : EIATTR_MAXREG_COUNT
	.align		4
        /*004c*/ 	.byte	0x03, 0x1b
        /*004e*/ 	.short	0x00ff


	//----- nvinfo : EIATTR_MERCURY_ISA_VERSION
	.align		4
        /*0050*/ 	.byte	0x03, 0x5f
        /*0052*/ 	.short	0x0101


	//----- nvinfo : EIATTR_VRC_CTA_INIT_COUNT
	.align		4
        /*0054*/ 	.byte	0x02, 0x4a
	.zero		1
	.zero		1


	//----- nvinfo : EIATTR_EXIT_INSTR_OFFSETS
	.align		4
        /*0058*/ 	.byte	0x04, 0x1c
        /*005a*/ 	.short	(.L_185 - .L_184)


	//   ....[0]....
.L_184:
        /*005c*/ 	.word	0x000000c0


	//   ....[1]....
        /*0060*/ 	.word	0x00000150


	//----- nvinfo : EIATTR_CBANK_PARAM_SIZE
	.align		4
.L_185:
        /*0064*/ 	.byte	0x03, 0x19
        /*0066*/ 	.short	0x0018


	//----- nvinfo : EIATTR_PARAM_CBANK
	.align		4
        /*0068*/ 	.byte	0x04, 0x0a
        /*006a*/ 	.short	(.L_187 - .L_186)
	.align		4
.L_186:
        /*006c*/ 	.word	index@(.nv.constant0._Z11real_kernelPK7double2jjPd)
        /*0070*/ 	.short	0x0380
        /*0072*/ 	.short	0x0018


	//----- nvinfo : EIATTR_SW_WAR
	.align		4
.L_187:
        /*0074*/ 	.byte	0x04, 0x36
        /*0076*/ 	.short	(.L_189 - .L_188)
.L_188:
        /*0078*/ 	.word	0x00000008
.L_189:


//--------------------- .nv.info._Z10exp_kernelPK7double2jjPS_ --------------------------
	.section	.nv.info._Z10exp_kernelPK7double2jjPS_,"",@"SHT_CUDA_INFO"
	.sectionflags	@""
	.align	4


	//----- nvinfo : EIATTR_CUDA_API_VERSION
	.align		4
        /*0000*/ 	.byte	0x04, 0x37
        /*0002*/ 	.short	(.L_191 - .L_190)
.L_190:
        /*0004*/ 	.word	0x00000082


	//----- nvinfo : EIATTR_KPARAM_INFO
	.align		4
.L_191:
        /*0008*/ 	.byte	0x04, 0x17
        /*000a*/ 	.short	(.L_193 - .L_192)
.L_192:
        /*000c*/ 	.word	0x00000000
        /*0010*/ 	.short	0x0003
        /*0012*/ 	.short	0x0010
        /*0014*/ 	.byte	0x00, 0xf5, 0x21, 0x00


	//----- nvinfo : EIATTR_KPARAM_INFO
	.align		4
.L_193:
        /*0018*/ 	.byte	0x04, 0x17
        /*001a*/ 	.short	(.L_195 - .L_194)
.L_194:
        /*001c*/ 	.word	0x00000000
        /*0020*/ 	.short	0x0002
        /*0022*/ 	.short	0x000c
        /*0024*/ 	.byte	0x00, 0xf0, 0x11, 0x00


	//----- nvinfo : EIATTR_KPARAM_INFO
	.align		4
.L_195:
        /*0028*/ 	.byte	0x04, 0x17
        /*002a*/ 	.short	(.L_197 - .L_196)
.L_196:
        /*002c*/ 	.word	0x00000000
        /*0030*/ 	.short	0x0001
        /*0032*/ 	.short	0x0008
        /*0034*/ 	.byte	0x00, 0xf0, 0x11, 0x00


	//----- nvinfo : EIATTR_KPARAM_INFO
	.align		4
.L_197:
        /*0038*/ 	.byte	0x04, 0x17
        /*003a*/ 	.short	(.L_199 - .L_198)
.L_198:
        /*003c*/ 	.word	0x00000000
        /*0040*/ 	.short	0x0000
        /*0042*/ 	.short	0x0000
        /*0044*/ 	.byte	0x00, 0xf5, 0x21, 0x00


	//----- nvinfo : EIATTR_SPARSE_MMA_MASK
	.align		4
.L_199:
        /*0048*/ 	.byte	0x03, 0x50
        /*004a*/ 	.short	0x0000


	//----- nvinfo : EIATTR_MAXREG_COUNT
	.align		4
        /*004c*/ 	.byte	0x03, 0x1b
        /*004e*/ 	.short	0x00ff


	//----- nvinfo : EIATTR_MERCURY_ISA_VERSION
	.align		4
        /*0050*/ 	.byte	0x03, 0x5f
        /*0052*/ 	.short	0x0101


	//----- nvinfo : EIATTR_VRC_CTA_INIT_COUNT
	.align		4
        /*0054*/ 	.byte	0x02, 0x4a
	.zero		1
	.zero		1


	//----- nvinfo : EIATTR_EXIT_INSTR_OFFSETS
	.align		4
        /*0058*/ 	.byte	0x04, 0x1c
        /*005a*/ 	.short	(.L_201 - .L_200)


	//   ....[0]....
.L_200:
        /*005c*/ 	.word	0x000000d0


	//   ....[1]....
        /*0060*/ 	.word	0x00000ca0


	//----- nvinfo : EIATTR_CRS_STACK_SIZE
	.align		4
.L_201:
        /*0064*/ 	.byte	0x04, 0x1e
        /*0066*/ 	.short	(.L_203 - .L_202)
.L_202:
        /*0068*/ 	.word	0x00000000


	//----- nvinfo : EIATTR_CBANK_PARAM_SIZE
	.align		4
.L_203:
        /*006c*/ 	.byte	0x03, 0x19
        /*006e*/ 	.short	0x0018


	//----- nvinfo : EIATTR_PARAM_CBANK
	.align		4
        /*0070*/ 	.byte	0x04, 0x0a
        /*0072*/ 	.short	(.L_205 - .L_204)
	.align		4
.L_204:
        /*0074*/ 	.word	index@(.nv.constant0._Z10exp_kernelPK7double2jjPS_)
        /*0078*/ 	.short	0x0380
        /*007a*/ 	.short	0x0018


	//----- nvinfo : EIATTR_SW_WAR
	.align		4
.L_205:
        /*007c*/ 	.byte	0x04, 0x36
        /*007e*/ 	.short	(.L_207 - .L_206)
.L_206:
        /*0080*/ 	.word	0x00000008
.L_207:


//--------------------- .nv.info._Z24calc_singular_inv_kernelPdjjdP7double2 --------------------------
	.section	.nv.info._Z24calc_singular_inv_kernelPdjjdP7double2,"",@"SHT_CUDA_INFO"
	.sectionflags	@""
	.align	4


	//----- nvinfo : EIATTR_CUDA_API_VERSION
	.align		4
        /*0000*/ 	.byte	0x04, 0x37
        /*0002*/ 	.short	(.L_209 - .L_208)
.L_208:
        /*0004*/ 	.word	0x00000082


	//----- nvinfo : EIATTR_KPARAM_INFO
	.align		4
.L_209:
        /*0008*/ 	.byte	0x04, 0x17
        /*000a*/ 	.short	(.L_211 - .L_210)
.L_210:
        /*000c*/ 	.word	0x00000000
        /*0010*/ 	.short	0x0004
        /*0012*/ 	.short	0x0018
        /*0014*/ 	.byte	0x00, 0xf5, 0x21, 0x00


	//----- nvinfo : EIATTR_KPARAM_INFO
	.align		4
.L_211:
        /*0018*/ 	.byte	0x04, 0x17
        /*001a*/ 	.short	(.L_213 - .L_212)
.L_212:
        /*001c*/ 	.word	0x00000000
        /*0020*/ 	.short	0x0003
        /*0022*/ 	.short	0x0010
        /*0024*/ 	.byte	0x00, 0xf0, 0x21, 0x00


	//----- nvinfo : EIATTR_KPARAM_INFO
	.align		4
.L_213:
        /*0028*/ 	.byte	0x04, 0x17
        /*002a*/ 	.short	(.L_215 - .L_214)
.L_214:
        /*002c*/ 	.word	0x00000000
        /*0030*/ 	.short	0x0002
        /*0032*/ 	.short	0x000c
        /*0034*/ 	.byte	0x00, 0xf0, 0x11, 0x00


	//----- nvinfo : EIATTR_KPARAM_INFO
	.align		4
.L_215:
        /*0038*/ 	.byte	0x04, 0x17
        /*003a*/ 	.short	(.L_217 - .L_216)
.L_216:
        /*003c*/ 	.word	0x00000000
        /*0040*/ 	.short	0x0001
        /*0042*/ 	.short	0x0008
        /*0044*/ 	.byte	0x00, 0xf0, 0x11, 0x00


	//----- nvinfo : EIATTR_KPARAM_INFO
	.align		4
.L_217:
        /*0048*/ 	.byte	0x04, 0x17
        /*004a*/ 	.short	(.L_219 - .L_218)
.L_218:
        /*004c*/ 	.word	0x00000000
        /*0050*/ 	.short	0x0000
        /*0052*/ 	.short	0x0000
        /*0054*/ 	.byte	0x00, 0xf5, 0x21, 0x00


	//----- nvinfo : EIATTR_SPARSE_MMA_MASK
	.align		4
.L_219:
        /*0058*/ 	.byte	0x03, 0x50
        /*005a*/ 	.short	0x0000


	//----- nvinfo : EIATTR_MAXREG_COUNT
	.align		4
        /*005c*/ 	.byte	0x03, 0x1b
        /*005e*/ 	.short	0x00ff


	//----- nvinfo : EIATTR_MERCURY_ISA_VERSION
	.align		4
        /*0060*/ 	.byte	0x03, 0x5f
        /*0062*/ 	.short	0x0101


	//----- nvinfo : EIATTR_VRC_CTA_INIT_COUNT
	.align		4
        /*0064*/ 	.byte	0x02, 0x4a
	.zero		1
	.zero		1


	//----- nvinfo : EIATTR_EXIT_INSTR_OFFSETS
	.align		4
        /*0068*/ 	.byte	0x04, 0x1c
        /*006a*/ 	.short	(.L_221 - .L_220)


	//   ....[0]....
.L_220:
        /*006c*/ 	.word	0x000000c0


	//   ....[1]....
        /*0070*/ 	.word	0x000002d0


	//   ....[2]....
        /*0074*/ 	.word	0x00000320


	//----- nvinfo : EIATTR_CRS_STACK_SIZE
	.align		4
.L_221:
        /*0078*/ 	.byte	0x04, 0x1e
        /*007a*/ 	.short	(.L_223 - .L_222)
.L_222:
        /*007c*/ 	.word	0x00000000


	//----- nvinfo : EIATTR_CBANK_PARAM_SIZE
	.align		4
.L_223:
        /*0080*/ 	.byte	0x03, 0x19
        /*0082*/ 	.short	0x0020


	//----- nvinfo : EIATTR_PARAM_CBANK
	.align		4
        /*0084*/ 	.byte	0x04, 0x0a
        /*0086*/ 	.short	(.L_225 - .L_224)
	.align		4
.L_224:
        /*0088*/ 	.word	index@(.nv.constant0._Z24calc_singular_inv_kernelPdjjdP7double2)
        /*008c*/ 	.short	0x0380
        /*008e*/ 	.short	0x0020


	//----- nvinfo : EIATTR_SW_WAR
	.align		4
.L_225:
        /*0090*/ 	.byte	0x04, 0x36
        /*0092*/ 	.short	(.L_227 - .L_226)
.L_226:
        /*0094*/ 	.word	0x00000008
.L_227:


//--------------------- .nv.info._Z11conj_kernelPK7double2jjPS_ --------------------------
	.section	.nv.info._Z11conj_kernelPK7double2jjPS_,"",@"SHT_CUDA_INFO"
	.sectionflags	@""
	.align	4


	//----- nvinfo : EIATTR_CUDA_API_VERSION
	.align		4
        /*0000*/ 	.byte	0x04, 0x37
        /*0002*/ 	.short	(.L_229 - .L_228)
.L_228:
        /*0004*/ 	.word	0x00000082


	//----- nvinfo : EIATTR_KPARAM_INFO
	.align		4
.L_229:
        /*0008*/ 	.byte	0x04, 0x17
        /*000a*/ 	.short	(.L_231 - .L_230)
.L_230:
        /*000c*/ 	.word	0x00000000
        /*0010*/ 	.short	0x0003
        /*0012*/ 	.short	0x0010
        /*0014*/ 	.byte	0x00, 0xf5, 0x21, 0x00


	//----- nvinfo : EIATTR_KPARAM_INFO
	.align		4
.L_231:
        /*0018*/ 	.byte	0x04, 0x17
        /*001a*/ 	.short	(.L_233 - .L_232)
.L_232:
        /*001c*/ 	.word	0x00000000
        /*0020*/ 	.short	0x0002
        /*0022*/ 	.short	0x000c
        /*0024*/ 	.byte	0x00, 0xf0, 0x11, 0x00


	//----- nvinfo : EIATTR_KPARAM_INFO
	.align		4
.L_233:
        /*0028*/ 	.byte	0x04, 0x17
        /*002a*/ 	.short	(.L_235 - .L_234)
.L_234:
        /*002c*/ 	.word	0x00000000
        /*0030*/ 	.short	0x0001
        /*0032*/ 	.short	0x0008
        /*0034*/ 	.byte	0x00, 0xf0, 0x11, 0x00


	//----- nvinfo : EIATTR_KPARAM_INFO
	.align		4
.L_235:
        /*0038*/ 	.byte	0x04, 0x17
        /*003a*/ 	.short	(.L_237 - .L_236)
.L_236:
        /*003c*/ 	.word	0x00000000
        /*0040*/ 	.short	0x0000
        /*0042*/ 	.short	0x0000
        /*0044*/ 	.byte	0x00, 0xf5, 0x21, 0x00


	//----- nvinfo : EIATTR_SPARSE_MMA_MASK
	.align		4
.L_237:
        /*0048*/ 	.byte	0x03, 0x50
        /*004a*/ 	.short	0x0000


	//----- nvinfo : EIATTR_MAXREG_COUNT
	.align		4
        /*004c*/ 	.byte	0x03, 0x1b
        /*004e*/ 	.short	0x00ff


	//----- nvinfo : EIATTR_MERCURY_ISA_VERSION
	.align		4
        /*0050*/ 	.byte	0x03, 0x5f
        /*0052*/ 	.short	0x0101


	//----- nvinfo : EIATTR_VRC_CTA_INIT_COUNT
	.align		4
        /*0054*/ 	.byte	0x02, 0x4a
	.zero		1
	.zero		1


	//----- nvinfo : EIATTR_EXIT_INSTR_OFFSETS
	.align		4
        /*0058*/ 	.byte	0x04, 0x1c
        /*005a*/ 	.short	(.L_239 - .L_238)


	//   ....[0]....
.L_238:
        /*005c*/ 	.word	0x000000c0


	//   ....[1]....
        /*0060*/ 	.word	0x00000180


	//----- nvinfo : EIATTR_CBANK_PARAM_SIZE
	.align		4
.L_239:
        /*0064*/ 	.byte	0x03, 0x19
        /*0066*/ 	.short	0x0018


	//----- nvinfo : EIATTR_PARAM_CBANK
	.align		4
        /*0068*/ 	.byte	0x04, 0x0a
        /*006a*/ 	.short	(.L_241 - .L_240)
	.align		4
.L_240:
        /*006c*/ 	.word	index@(.nv.constant0._Z11conj_kernelPK7double2jjPS_)
        /*0070*/ 	.short	0x0380
        /*0072*/ 	.short	0x0018


	//----- nvinfo : EIATTR_SW_WAR
	.align		4
.L_241:
        /*0074*/ 	.byte	0x04, 0x36
        /*0076*/ 	.short	(.L_243 - .L_242)
.L_242:
        /*0078*/ 	.word	0x00000008
.L_243:


//--------------------- .nv.info._Z10pow_kernelPKddjjPd --------------------------
	.section	.nv.info._Z10pow_kernelPKddjjPd,"",@"SHT_CUDA_INFO"
	.sectionflags	@""
	.align	4


	//----- nvinfo : EIATTR_CUDA_API_VERSION
	.align		4
        /*0000*/ 	.byte	0x04, 0x37
        /*0002*/ 	.short	(.L_245 - .L_244)
.L_244:
        /*0004*/ 	.word	0x00000082


	//----- nvinfo : EIATTR_KPARAM_INFO
	.align		4
.L_245:
        /*0008*/ 	.byte	0x04, 0x17
        /*000a*/ 	.short	(.L_247 - .L_246)
.L_246:
        /*000c*/ 	.word	0x00000000
        /*0010*/ 	.short	0x0004
        /*0012*/ 	.short	0x0018
        /*0014*/ 	.byte	0x00, 0xf5, 0x21, 0x00


	//----- nvinfo : EIATTR_KPARAM_INFO
	.align		4
.L_247:
        /*0018*/ 	.byte	0x04, 0x17
        /*001a*/ 	.short	(.L_249 - .L_248)
.L_248:
        /*001c*/ 	.word	0x00000000
        /*0020*/ 	.short	0x0003
        /*0022*/ 	.short	0x0014
        /*0024*/ 	.byte	0x00, 0xf0, 0x11, 0x00


	//----- nvinfo : EIATTR_KPARAM_INFO
	.align		4
.L_249:
        /*0028*/ 	.byte	0x04, 0x17
        /*002a*/ 	.short	(.L_251 - .L_250)
.L_250:
        /*002c*/ 	.word	0x00000000
        /*0030*/ 	.short	0x0002
        /*0032*/ 	.short	0x0010
        /*0034*/ 	.byte	0x00, 0xf0, 0x11, 0x00


	//----- nvinfo : EIATTR_KPARAM_INFO
	.align		4
.L_251:
        /*0038*/ 	.byte	0x04, 0x17
        /*003a*/ 	.short	(.L_253 - .L_252)
.L_252:
        /*003c*/ 	.word	0x00000000
        /*0040*/ 	.short	0x0001
        /*0042*/ 	.short	0x0008
        /*0044*/ 	.byte	0x00, 0xf0, 0x21, 0x00


	//----- nvinfo : EIATTR_KPARAM_INFO
	.align		4
.L_253:
        /*0048*/ 	.byte	0x04, 0x17
        /*004a*/ 	.short	(.L_255 - .L_254)
.L_254:
        /*004c*/ 	.word	0x00000000
        /*0050*/ 	.short	0x0000
        /*0052*/ 	.short	0x0000
        /*0054*/ 	.byte	0x00, 0xf5, 0x21, 0x00


	//----- nvinfo : EIATTR_SPARSE_MMA_MASK
	.align		4
.L_255:
        /*0058*/ 	.byte	0x03, 0x50
        /*005a*/ 	.short	0x0000


	//----- nvinfo : EIATTR_MAXREG_COUNT
	.align		4
        /*005c*/ 	.byte	0x03, 0x1b
        /*005e*/ 	.short	0x00ff


	//----- nvinfo : EIATTR_MERCURY_ISA_VERSION
	.align		4
        /*0060*/ 	.byte	0x03, 0x5f
        /*0062*/ 	.short	0x0101


	//----- nvinfo : EIATTR_VRC_CTA_INIT_COUNT
	.align		4
        /*0064*/ 	.byte	0x02, 0x4a
	.zero		1
	.zero		1


	//----- nvinfo : EIATTR_EXIT_INSTR_OFFSETS
	.align		4
        /*0068*/ 	.byte	0x04, 0x1c
        /*006a*/ 	.short	(.L_257 - .L_256)


	//   ....[0]....
.L_256:
        /*006c*/ 	.word	0x000000c0


	//   ....[1]....
        /*0070*/ 	.word	0x00000620


	//----- nvinfo : EIATTR_CRS_STACK_SIZE
	.align		4
.L_257:
        /*0074*/ 	.byte	0x04, 0x1e
        /*0076*/ 	.short	(.L_259 - .L_258)
.L_258:
        /*0078*/ 	.word	0x00000000


	//----- nvinfo : EIATTR_CBANK_PARAM_SIZE
	.align		4
.L_259:
        /*007c*/ 	.byte	0x03, 0x19
        /*007e*/ 	.short	0x0020


	//----- nvinfo : EIATTR_PARAM_CBANK
	.align		4
        /*0080*/ 	.byte	0x04, 0x0a
        /*0082*/ 	.short	(.L_261 - .L_260)
	.align		4
.L_260:
        /*0084*/ 	.word	index@(.nv.constant0._Z10pow_kernelPKddjjPd)
        /*0088*/ 	.short	0x0380
        /*008a*/ 	.short	0x0020


	//----- nvinfo : EIATTR_SW_WAR
	.align		4
.L_261:
        /*008c*/ 	.byte	0x04, 0x36
        /*008e*/ 	.short	(.L_263 - .L_262)
.L_262:
        /*0090*/ 	.word	0x00000008
.L_263:


//--------------------- .nv.info._Z19make_complex_kernelPKdS0_jjP7double2 --------------------------
	.section	.nv.info._Z19make_complex_kernelPKdS0_jjP7double2,"",@"SHT_CUDA_INFO"
	.sectionflags	@""
	.align	4


	//----- nvinfo : EIATTR_CUDA_API_VERSION
	.align		4
        /*0000*/ 	.byte	0x04, 0x37
        /*0002*/ 	.short	(.L_265 - .L_264)
.L_264:
        /*0004*/ 	.word	0x00000082


	//----- nvinfo : EIATTR_KPARAM_INFO
	.align		4
.L_265:
        /*0008*/ 	.byte	0x04, 0x17
        /*000a*/ 	.short	(.L_267 - .L_266)
.L_266:
        /*000c*/ 	.word	0x00000000
        /*0010*/ 	.short	0x0004
        /*0012*/ 	.short	0x0018
        /*0014*/ 	.byte	0x00, 0xf5, 0x21, 0x00


	//----- nvinfo : EIATTR_KPARAM_INFO
	.align		4
.L_267:
        /*0018*/ 	.byte	0x04, 0x17
        /*001a*/ 	.short	(.L_269 - .L_268)
.L_268:
        /*001c*/ 	.word	0x00000000
        /*0020*/ 	.short	0x0003
        /*0022*/ 	.short	0x0014
        /*0024*/ 	.byte	0x00, 0xf0, 0x11, 0x00


	//----- nvinfo : EIATTR_KPARAM_INFO
	.align		4
.L_269:
        /*0028*/ 	.byte	0x04, 0x17
        /*002a*/ 	.short	(.L_271 - .L_270)
.L_270:
        /*002c*/ 	.word	0x00000000
        /*0030*/ 	.short	0x0002
        /*0032*/ 	.short	0x0010
        /*0034*/ 	.byte	0x00, 0xf0, 0x11, 0x00


	//----- nvinfo : EIATTR_KPARAM_INFO
	.align		4
.L_271:
        /*0038*/ 	.byte	0x04, 0x17
        /*003a*/ 	.short	(.L_273 - .L_272)
.L_272:
        /*003c*/ 	.word	0x00000000
        /*0040*/ 	.short	0x0001
        /*0042*/ 	.short	0x0008
        /*0044*/ 	.byte	0x00, 0xf5, 0x21, 0x00


	//----- nvinfo : EIATTR_KPARAM_INFO
	.align		4
.L_273:
        /*0048*/ 	.byte	0x04, 0x17
        /*004a*/ 	.short	(.L_275 - .L_274)
.L_274:
        /*004c*/ 	.word	0x00000000
        /*0050*/ 	.short	0x0000
        /*0052*/ 	.short	0x0000
        /*0054*/ 	.byte	0x00, 0xf5, 0x21, 0x00


	//----- nvinfo : EIATTR_SPARSE_MMA_MASK
	.align		4
.L_275:
        /*0058*/ 	.byte	0x03, 0x50
        /*005a*/ 	.short	0x0000


	//----- nvinfo : EIATTR_MAXREG_COUNT
	.align		4
        /*005c*/ 	.byte	0x03, 0x1b
        /*005e*/ 	.short	0x00ff


	//----- nvinfo : EIATTR_MERCURY_ISA_VERSION
	.align		4
        /*0060*/ 	.byte	0x03, 0x5f
        /*0062*/ 	.short	0x0101


	//----- nvinfo : EIATTR_VRC_CTA_INIT_COUNT
	.align		4
        /*0064*/ 	.byte	0x02, 0x4a
	.zero		1
	.zero		1


	//----- nvinfo : EIATTR_EXIT_INSTR_OFFSETS
	.align		4
        /*0068*/ 	.byte	0x04, 0x1c
        /*006a*/ 	.short	(.L_277 - .L_276)


	//   ....[0]....
.L_276:
        /*006c*/ 	.word	0x000000c0


	//   ....[1]....
        /*0070*/ 	.word	0x00000180


	//----- nvinfo : EIATTR_CBANK_PARAM_SIZE
	.align		4
.L_277:
        /*0074*/ 	.byte	0x03, 0x19
        /*0076*/ 	.short	0x0020


	//----- nvinfo : EIATTR_PARAM_CBANK
	.align		4
        /*0078*/ 	.byte	0x04, 0x0a
        /*007a*/ 	.short	(.L_279 - .L_278)
	.align		4
.L_278:
        /*007c*/ 	.word	index@(.nv.constant0._Z19make_complex_kernelPKdS0_jjP7double2)
        /*0080*/ 	.short	0x0380
        /*0082*/ 	.short	0x0020


	//----- nvinfo : EIATTR_SW_WAR
	.align		4
.L_279:
        /*0084*/ 	.byte	0x04, 0x36
        /*0086*/ 	.short	(.L_281 - .L_280)
.L_280:
        /*0088*/ 	.word	0x00000008
.L_281:


//--------------------- .nv.info._Z11sqrt_kernelPKdjjPd --------------------------
	.section	.nv.info._Z11sqrt_kernelPKdjjPd,"",@"SHT_CUDA_INFO"
	.sectionflags	@""
	.align	4


	//----- nvinfo : EIATTR_CUDA_API_VERSION
	.align		4
        /*0000*/ 	.byte	0x04, 0x37
        /*0002*/ 	.short	(.L_283 - .L_282)
.L_282:
        /*0004*/ 	.word	0x00000082


	//----- nvinfo : EIATTR_KPARAM_INFO
	.align		4
.L_283:
        /*0008*/ 	.byte	0x04, 0x17
        /*000a*/ 	.short	(.L_285 - .L_284)
.L_284:
        /*000c*/ 	.word	0x00000000
        /*0010*/ 	.short	0x0003
        /*0012*/ 	.short	0x0010
        /*0014*/ 	.byte	0x00, 0xf5, 0x21, 0x00


	//----- nvinfo : EIATTR_KPARAM_INFO
	.align		4
.L_285:
        /*0018*/ 	.byte	0x04, 0x17
        /*001a*/ 	.short	(.L_287 - .L_286)
.L_286:
        /*001c*/ 	.word	0x00000000
        /*0020*/ 	.short	0x0002
        /*0022*/ 	.short	0x000c
        /*0024*/ 	.byte	0x00, 0xf0, 0x11, 0x00


	//----- nvinfo : EIATTR_KPARAM_INFO
	.align		4
.L_287:
        /*0028*/ 	.byte	0x04, 0x17
        /*002a*/ 	.short	(.L_289 - .L_288)
.L_288:
        /*002c*/ 	.word	0x00000000
        /*0030*/ 	.short	0x0001
        /*0032*/ 	.short	0x0008
        /*0034*/ 	.byte	0x00, 0xf0, 0x11, 0x00


	//----- nvinfo : EIATTR_KPARAM_INFO
	.align		4
.L_289:
        /*0038*/ 	.byte	0x04, 0x17
        /*003a*/ 	.short	(.L_291 - .L_290)
.L_290:
        /*003c*/ 	.word	0x00000000
        /*0040*/ 	.short	0x0000
        /*0042*/ 	.short	0x0000
        /*0044*/ 	.byte	0x00, 0xf5, 0x21, 0x00


	//----- nvinfo : EIATTR_SPARSE_MMA_MASK
	.align		4
.L_291:
        /*0048*/ 	.byte	0x03, 0x50
        /*004a*/ 	.short	0x0000


	//----- nvinfo : EIATTR_MAXREG_COUNT
	.align		4
        /*004c*/ 	.byte	0x03, 0x1b
        /*004e*/ 	.short	0x00ff


	//----- nvinfo : EIATTR_MERCURY_ISA_VERSION
	.align		4
        /*0050*/ 	.byte	0x03, 0x5f
        /*0052*/ 	.short	0x0101


	//----- nvinfo : EIATTR_VRC_CTA_INIT_COUNT
	.align		4
        /*0054*/ 	.byte	0x02, 0x4a
	.zero		1
	.zero		1


	//----- nvinfo : EIATTR_EXIT_INSTR_OFFSETS
	.align		4
        /*0058*/ 	.byte	0x04, 0x1c
        /*005a*/ 	.short	(.L_293 - .L_292)


	//   ....[0]....
.L_292:
        /*005c*/ 	.word	0x000000c0


	//   ....[1]....
        /*0060*/ 	.word	0x000002b0


	//----- nvinfo : EIATTR_CRS_STACK_SIZE
	.align		4
.L_293:
        /*0064*/ 	.byte	0x04, 0x1e
        /*0066*/ 	.short	(.L_295 - .L_294)
.L_294:
        /*0068*/ 	.word	0x00000000


	//----- nvinfo : EIATTR_CBANK_PARAM_SIZE
	.align		4
.L_295:
        /*006c*/ 	.byte	0x03, 0x19
        /*006e*/ 	.short	0x0018


	//----- nvinfo : EIATTR_PARAM_CBANK
	.align		4
        /*0070*/ 	.byte	0x04, 0x0a
        /*0072*/ 	.short	(.L_297 - .L_296)
	.align		4
.L_296:
        /*0074*/ 	.word	index@(.nv.constant0._Z11sqrt_kernelPKdjjPd)
        /*0078*/ 	.short	0x0380
        /*007a*/ 	.short	0x0018


	//----- nvinfo : EIATTR_SW_WAR
	.align		4
.L_297:
        /*007c*/ 	.byte	0x04, 0x36
        /*007e*/ 	.short	(.L_299 - .L_298)
.L_298:
        /*0080*/ 	.word	0x00000008
.L_299:


//--------------------- .nv.info._Z10abs_kernelPK7double2jjPd --------------------------
	.section	.nv.info._Z10abs_kernelPK7double2jjPd,"",@"SHT_CUDA_INFO"
	.sectionflags	@""
	.align	4


	//----- nvinfo : EIATTR_CUDA_API_VERSION
	.align		4
        /*0000*/ 	.byte	0x04, 0x37
        /*0002*/ 	.short	(.L_301 - .L_300)
.L_300:
        /*0004*/ 	.word	0x00000082


	//----- nvinfo : EIATTR_KPARAM_INFO
	.align		4
.L_301:
        /*0008*/ 	.byte	0x04, 0x17
        /*000a*/ 	.short	(.L_303 - .L_302)
.L_302:
        /*000c*/ 	.word	0x00000000
        /*0010*/ 	.short	0x0003
        /*0012*/ 	.short	0x0010
        /*0014*/ 	.byte	0x00, 0xf5, 0x21, 0x00


	//----- nvinfo : EIATTR_KPARAM_INFO
	.align		4
.L_303:
        /*0018*/ 	.byte	0x04, 0x17
        /*001a*/ 	.short	(.L_305 - .L_304)
.L_304:
        /*001c*/ 	.word	0x00000000
        /*0020*/ 	.short	0x0002
        /*0022*/ 	.short	0x000c
        /*0024*/ 	.byte	0x00, 0xf0, 0x11, 0x00


	//----- nvinfo : EIATTR_KPARAM_INFO
	.align		4
.L_305:
        /*0028*/ 	.byte	0x04, 0x17
        /*002a*/ 	.short	(.L_307 - .L_306)
.L_306:
        /*002c*/ 	.word	0x00000000
        /*0030*/ 	.short	0x0001
        /*0032*/ 	.short	0x0008
        /*0034*/ 	.byte	0x00, 0xf0, 0x11, 0x00


	//----- nvinfo : EIATTR_KPARAM_INFO
	.align		4
.L_307:
        /*0038*/ 	.byte	0x04, 0x17
        /*003a*/ 	.short	(.L_309 - .L_308)
.L_308:
        /*003c*/ 	.word	0x00000000
        /*0040*/ 	.short	0x0000
        /*0042*/ 	.short	0x0000
        /*0044*/ 	.byte	0x00, 0xf5, 0x21, 0x00


	//----- nvinfo : EIATTR_SPARSE_MMA_MASK
	.align		4
.L_309:
        /*0048*/ 	.byte	0x03, 0x50
        /*004a*/ 	.short	0x0000


	//----- nvinfo : EIATTR_MAXREG_COUNT
	.align		4
        /*004c*/ 	.byte	0x03, 0x1b
        /*004e*/ 	.short	0x00ff


	//----- nvinfo : EIATTR_MERCURY_ISA_VERSION
	.align		4
        /*0050*/ 	.byte	0x03, 0x5f
        /*0052*/ 	.short	0x0101


	//----- nvinfo : EIATTR_VRC_CTA_INIT_COUNT
	.align		4
        /*0054*/ 	.byte	0x02, 0x4a
	.zero		1
	.zero		1


	//----- nvinfo : EIATTR_EXIT_INSTR_OFFSETS
	.align		4
        /*0058*/ 	.byte	0x04, 0x1c
        /*005a*/ 	.short	(.L_311 - .L_310)


	//   ....[0]....
.L_310:
        /*005c*/ 	.word	0x000000c0


	//   ....[1]....
        /*0060*/ 	.word	0x000002d0


	//----- nvinfo : EIATTR_CRS_STACK_SIZE
	.align		4
.L_311:
        /*0064*/ 	.byte	0x04, 0x1e
        /*0066*/ 	.short	(.L_313 - .L_312)
.L_312:
        /*0068*/ 	.word	0x00000000


	//----- nvinfo : EIATTR_CBANK_PARAM_SIZE
	.align		4
.L_313:
        /*006c*/ 	.byte	0x03, 0x19
        /*006e*/ 	.short	0x0018


	//----- nvinfo : EIATTR_PARAM_CBANK
	.align		4
        /*0070*/ 	.byte	0x04, 0x0a
        /*0072*/ 	.short	(.L_315 - .L_314)
	.align		4
.L_314:
        /*0074*/ 	.word	index@(.nv.constant0._Z10abs_kernelPK7double2jjPd)
        /*0078*/ 	.short	0x0380
        /*007a*/ 	.short	0x0018


	//----- nvinfo : EIATTR_SW_WAR
	.align		4
.L_315:
        /*007c*/ 	.byte	0x04, 0x36
        /*007e*/ 	.short	(.L_317 - .L_316)
.L_316:
        /*0080*/ 	.word	0x00000008
.L_317:


//--------------------- .nv.info._Z23hadamard_product_kernelPK7double2S1_jjPS_ --------------------------
	.section	.nv.info._Z23hadamard_product_kernelPK7double2S1_jjPS_,"",@"SHT_CUDA_INFO"
	.sectionflags	@""
	.align	4


	//----- nvinfo : EIATTR_CUDA_API_VERSION
	.align		4
        /*0000*/ 	.byte	0x04, 0x37
        /*0002*/ 	.short	(.L_319 - .L_318)
.L_318:
        /*0004*/ 	.word	0x00000082


	//----- nvinfo : EIATTR_KPARAM_INFO
	.align		4
.L_319:
        /*0008*/ 	.byte	0x04, 0x17
        /*000a*/ 	.short	(.L_321 - .L_320)
.L_320:
        /*000c*/ 	.word	0x00000000
        /*0010*/ 	.short	0x0004
        /*0012*/ 	.short	0x0018
        /*0014*/ 	.byte	0x00, 0xf5, 0x21, 0x00


	//----- nvinfo : EIATTR_KPARAM_INFO
	.align		4
.L_321:
        /*0018*/ 	.byte	0x04, 0x17
        /*001a*/ 	.short	(.L_323 - .L_322)
.L_322:
        /*001c*/ 	.word	0x00000000
        /*0020*/ 	.short	0x0003
        /*0022*/ 	.short	0x0014
        /*0024*/ 	.byte	0x00, 0xf0, 0x11, 0x00


	//----- nvinfo : EIATTR_KPARAM_INFO
	.align		4
.L_323:
        /*0028*/ 	.byte	0x04, 0x17
        /*002a*/ 	.short	(.L_325 - .L_324)
.L_324:
        /*002c*/ 	.word	0x00000000
        /*0030*/ 	.short	0x0002
        /*0032*/ 	.short	0x0010
        /*0034*/ 	.byte	0x00, 0xf0, 0x11, 0x00


	//----- nvinfo : EIATTR_KPARAM_INFO
	.align		4
.L_325:
        /*0038*/ 	.byte	0x04, 0x17
        /*003a*/ 	.short	(.L_327 - .L_326)
.L_326:
        /*003c*/ 	.word	0x00000000
        /*0040*/ 	.short	0x0001
        /*0042*/ 	.short	0x0008
        /*0044*/ 	.byte	0x00, 0xf5, 0x21, 0x00


	//----- nvinfo : EIATTR_KPARAM_INFO
	.align		4
.L_327:
        /*0048*/ 	.byte	0x04, 0x17
        /*004a*/ 	.short	(.L_329 - .L_328)
.L_328:
        /*004c*/ 	.word	0x00000000
        /*0050*/ 	.short	0x0000
        /*0052*/ 	.short	0x0000
        /*0054*/ 	.byte	0x00, 0xf5, 0x21, 0x00


	//----- nvinfo : EIATTR_SPARSE_MMA_MASK
	.align		4
.L_329:
        /*0058*/ 	.byte	0x03, 0x50
        /*005a*/ 	.short	0x0000


	//----- nvinfo : EIATTR_MAXREG_COUNT
	.align		4
        /*005c*/ 	.byte	0x03, 0x1b
        /*005e*/ 	.short	0x00ff


	//----- nvinfo : EIATTR_MERCURY_ISA_VERSION
	.align		4
        /*0060*/ 	.byte	0x03, 0x5f
        /*0062*/ 	.short	0x0101


	//----- nvinfo : EIATTR_VRC_CTA_INIT_COUNT
	.align		4
        /*0064*/ 	.byte	0x02, 0x4a
	.zero		1
	.zero		1


	//----- nvinfo : EIATTR_EXIT_INSTR_OFFSETS
	.align		4
        /*0068*/ 	.byte	0x04, 0x1c
        /*006a*/ 	.short	(.L_331 - .L_330)


	//   ....[0]....
.L_330:
        /*006c*/ 	.word	0x000000c0


	//   ....[1]....
        /*0070*/ 	.word	0x000001c0


	//----- nvinfo : EIATTR_CBANK_PARAM_SIZE
	.align		4
.L_331:
        /*0074*/ 	.byte	0x03, 0x19
        /*0076*/ 	.short	0x0020


	//----- nvinfo : EIATTR_PARAM_CBANK
	.align		4
        /*0078*/ 	.byte	0x04, 0x0a
        /*007a*/ 	.short	(.L_333 - .L_332)
	.align		4
.L_332:
        /*007c*/ 	.word	index@(.nv.constant0._Z23hadamard_product_kernelPK7double2S1_jjPS_)
        /*0080*/ 	.short	0x0380
        /*0082*/ 	.short	0x0020


	//----- nvinfo : EIATTR_SW_WAR
	.align		4
.L_333:
        /*0084*/ 	.byte	0x04, 0x36
        /*0086*/ 	.short	(.L_335 - .L_334)
.L_334:
        /*0088*/ 	.word	0x00000008
.L_335:


//--------------------- .nv.info._Z17reciprocal_kernelPK7double2jjPS_ --------------------------
	.section	.nv.info._Z17reciprocal_kernelPK7double2jjPS_,"",@"SHT_CUDA_INFO"
	.sectionflags	@""
	.align	4


	//----- nvinfo : EIATTR_CUDA_API_VERSION
	.align		4
        /*0000*/ 	.byte	0x04, 0x37
        /*0002*/ 	.short	(.L_337 - .L_336)
.L_336:
        /*0004*/ 	.word	0x00000082


	//----- nvinfo : EIATTR_KPARAM_INFO
	.align		4
.L_337:
        /*0008*/ 	.byte	0x04, 0x17
        /*000a*/ 	.short	(.L_339 - .L_338)
.L_338:
        /*000c*/ 	.word	0x00000000
        /*0010*/ 	.short	0x0003
        /*0012*/ 	.short	0x0010
        /*0014*/ 	.byte	0x00, 0xf5, 0x21, 0x00


	//----- nvinfo : EIATTR_KPARAM_INFO
	.align		4
.L_339:
        /*0018*/ 	.byte	0x04, 0x17
        /*001a*/ 	.short	(.L_341 - .L_340)
.L_340:
        /*001c*/ 	.word	0x00000000
        /*0020*/ 	.short	0x0002
        /*0022*/ 	.short	0x000c
        /*0024*/ 	.byte	0x00, 0xf0, 0x11, 0x00


	//----- nvinfo : EIATTR_KPARAM_INFO
	.align		4
.L_341:
        /*0028*/ 	.byte	0x04, 0x17
        /*002a*/ 	.short	(.L_343 - .L_342)
.L_342:
        /*002c*/ 	.word	0x00000000
        /*0030*/ 	.short	0x0001
        /*0032*/ 	.short	0x0008
        /*0034*/ 	.byte	0x00, 0xf0, 0x11, 0x00


	//----- nvinfo : EIATTR_KPARAM_INFO
	.align		4
.L_343:
        /*0038*/ 	.byte	0x04, 0x17
        /*003a*/ 	.short	(.L_345 - .L_344)
.L_344:
        /*003c*/ 	.word	0x00000000
        /*0040*/ 	.short	0x0000
        /*0042*/ 	.short	0x0000
        /*0044*/ 	.byte	0x00, 0xf5, 0x21, 0x00


	//----- nvinfo : EIATTR_SPARSE_MMA_MASK
	.align		4
.L_345:
        /*0048*/ 	.byte	0x03, 0x50
        /*004a*/ 	.short	0x0000


	//----- nvinfo : EIATTR_MAXREG_COUNT
	.align		4
        /*004c*/ 	.byte	0x03, 0x1b
        /*004e*/ 	.short	0x00ff


	//----- nvinfo : EIATTR_MERCURY_ISA_VERSION
	.align		4
        /*0050*/ 	.byte	0x03, 0x5f
        /*0052*/ 	.short	0x0101


	//----- nvinfo : EIATTR_VRC_CTA_INIT_COUNT
	.align		4
        /*0054*/ 	.byte	0x02, 0x4a
	.zero		1
	.zero		1


	//----- nvinfo : EIATTR_EXIT_INSTR_OFFSETS
	.align		4
        /*0058*/ 	.byte	0x04, 0x1c
        /*005a*/ 	.short	(.L_347 - .L_346)


	//   ....[0]....
.L_346:
        /*005c*/ 	.word	0x000000c0


	//   ....[1]....
        /*0060*/ 	.word	0x00000460


	//----- nvinfo : EIATTR_CRS_STACK_SIZE
	.align		4
.L_347:
        /*0064*/ 	.byte	0x04, 0x1e
        /*0066*/ 	.short	(.L_349 - .L_348)
.L_348:
        /*0068*/ 	.word	0x00000000


	//----- nvinfo : EIATTR_CBANK_PARAM_SIZE
	.align		4
.L_349:
        /*006c*/ 	.byte	0x03, 0x19
        /*006e*/ 	.short	0x0018


	//----- nvinfo : EIATTR_PARAM_CBANK
	.align		4
        /*0070*/ 	.byte	0x04, 0x0a
        /*0072*/ 	.short	(.L_351 - .L_350)
	.align		4
.L_350:
        /*0074*/ 	.word	index@(.nv.constant0._Z17reciprocal_kernelPK7double2jjPS_)
        /*0078*/ 	.short	0x0380
        /*007a*/ 	.short	0x0018


	//----- nvinfo : EIATTR_SW_WAR
	.align		4
.L_351:
        /*007c*/ 	.byte	0x04, 0x36
        /*007e*/ 	.short	(.L_353 - .L_352)
.L_352:
        /*0080*/ 	.word	0x00000008
.L_353:


//--------------------- .nv.info._Z19set_diagonal_kernelPKdjjPd --------------------------
	.section	.nv.info._Z19set_diagonal_kernelPKdjjPd,"",@"SHT_CUDA_INFO"
	.sectionflags	@""
	.align	4


	//----- nvinfo : EIATTR_CUDA_API_VERSION
	.align		4
        /*0000*/ 	.byte	0x04, 0x37
        /*0002*/ 	.short	(.L_355 - .L_354)
.L_354:
        /*0004*/ 	.word	0x00000082


	//----- nvinfo : EIATTR_KPARAM_INFO
	.align		4
.L_355:
        /*0008*/ 	.byte	0x04, 0x17
        /*000a*/ 	.short	(.L_357 - .L_356)
.L_356:
        /*000c*/ 	.word	0x00000000
        /*0010*/ 	.short	0x0003
        /*0012*/ 	.short	0x0010
        /*0014*/ 	.byte	0x00, 0xf5, 0x21, 0x00


	//----- nvinfo : EIATTR_KPARAM_INFO
	.align		4
.L_357:
        /*0018*/ 	.byte	0x04, 0x17
        /*001a*/ 	.short	(.L_359 - .L_358)
.L_358:
        /*001c*/ 	.word	0x00000000
        /*0020*/ 	.short	0x0002
        /*0022*/ 	.short	0x000c
        /*0024*/ 	.byte	0x00, 0xf0, 0x11, 0x00


	//----- nvinfo : EIATTR_KPARAM_INFO
	.align		4
.L_359:
        /*0028*/ 	.byte	0x04, 0x17
        /*002a*/ 	.short	(.L_361 - .L_360)
.L_360:
        /*002c*/ 	.word	0x00000000
        /*0030*/ 	.short	0x0001
        /*0032*/ 	.short	0x0008
        /*0034*/ 	.byte	0x00, 0xf0, 0x11, 0x00


	//----- nvinfo : EIATTR_KPARAM_INFO
	.align		4
.L_361:
        /*0038*/ 	.byte	0x04, 0x17
        /*003a*/ 	.short	(.L_363 - .L_362)
.L_362:
        /*003c*/ 	.word	0x00000000
        /*0040*/ 	.short	0x0000
        /*0042*/ 	.short	0x0000
        /*0044*/ 	.byte	0x00, 0xf5, 0x21, 0x00


	//----- nvinfo : EIATTR_SPARSE_MMA_MASK
	.align		4
.L_363:
        /*0048*/ 	.byte	0x03, 0x50
        /*004a*/ 	.short	0x0000


	//----- nvinfo : EIATTR_MAXREG_COUNT
	.align		4
        /*004c*/ 	.byte	0x03, 0x1b
        /*004e*/ 	.short	0x00ff


	//----- nvinfo : EIATTR_MERCURY_ISA_VERSION
	.align		4
        /*0050*/ 	.byte	0x03, 0x5f
        /*0052*/ 	.short	0x0101


	//----- nvinfo : EIATTR_VRC_CTA_INIT_COUNT
	.align		4
        /*0054*/ 	.byte	0x02, 0x4a
	.zero		1
	.zero		1


	//----- nvinfo : EIATTR_EXIT_INSTR_OFFSETS
	.align		4
        /*0058*/ 	.byte	0x04, 0x1c
        /*005a*/ 	.short	(.L_365 - .L_364)


	//   ....[0]....
.L_364:
        /*005c*/ 	.word	0x000000c0


	//   ....[1]....
        /*0060*/ 	.word	0x000001a0


	//----- nvinfo : EIATTR_CRS_STACK_SIZE
	.align		4
.L_365:
        /*0064*/ 	.byte	0x04, 0x1e
        /*0066*/ 	.short	(.L_367 - .L_366)
.L_366:
        /*0068*/ 	.word	0x00000000


	//----- nvinfo : EIATTR_CBANK_PARAM_SIZE
	.align		4
.L_367:
        /*006c*/ 	.byte	0x03, 0x19
        /*006e*/ 	.short	0x0018


	//----- nvinfo : EIATTR_PARAM_CBANK
	.align		4
        /*0070*/ 	.byte	0x04, 0x0a
        /*0072*/ 	.short	(.L_369 - .L_368)
	.align		4
.L_368:
        /*0074*/ 	.word	index@(.nv.constant0._Z19set_diagonal_kernelPKdjjPd)
        /*0078*/ 	.short	0x0380
        /*007a*/ 	.short	0x0018


	//----- nvinfo : EIATTR_SW_WAR
	.align		4
.L_369:
        /*007c*/ 	.byte	0x04, 0x36
        /*007e*/ 	.short	(.L_371 - .L_370)
.L_370:
        /*0080*/ 	.word	0x00000008
.L_371:


//--------------------- .nv.info._Z19set_diagonal_kernelPK7double2jjPS_ --------------------------
	.section	.nv.info._Z19set_diagonal_kernelPK7double2jjPS_,"",@"SHT_CUDA_INFO"
	.sectionflags	@""
	.align	4


	//----- nvinfo : EIATTR_CUDA_API_VERSION
	.align		4
        /*0000*/ 	.byte	0x04, 0x37
        /*0002*/ 	.short	(.L_373 - .L_372)
.L_372:
        /*0004*/ 	.word	0x00000082


	//----- nvinfo : EIATTR_KPARAM_INFO
	.align		4
.L_373:
        /*0008*/ 	.byte	0x04, 0x17
        /*000a*/ 	.short	(.L_375 - .L_374)
.L_374:
        /*000c*/ 	.word	0x00000000
        /*0010*/ 	.short	0x0003
        /*0012*/ 	.short	0x0010
        /*0014*/ 	.byte	0x00, 0xf5, 0x21, 0x00


	//----- nvinfo : EIATTR_KPARAM_INFO
	.align		4
.L_375:
        /*0018*/ 	.byte	0x04, 0x17
        /*001a*/ 	.short	(.L_377 - .L_376)
.L_376:
        /*001c*/ 	.word	0x00000000
        /*0020*/ 	.short	0x0002
        /*0022*/ 	.short	0x000c
        /*0024*/ 	.byte	0x00, 0xf0, 0x11, 0x00


	//----- nvinfo : EIATTR_KPARAM_INFO
	.align		4
.L_377:
        /*0028*/ 	.byte	0x04, 0x17
        /*002a*/ 	.short	(.L_379 - .L_378)
.L_378:
        /*002c*/ 	.word	0x00000000
        /*0030*/ 	.short	0x0001
        /*0032*/ 	.short	0x0008
        /*0034*/ 	.byte	0x00, 0xf0, 0x11, 0x00


	//----- nvinfo : EIATTR_KPARAM_INFO
	.align		4
.L_379:
        /*0038*/ 	.byte	0x04, 0x17
        /*003a*/ 	.short	(.L_381 - .L_380)
.L_380:
        /*003c*/ 	.word	0x00000000
        /*0040*/ 	.short	0x0000
        /*0042*/ 	.short	0x0000
        /*0044*/ 	.byte	0x00, 0xf5, 0x21, 0x00


	//----- nvinfo : EIATTR_SPARSE_MMA_MASK
	.align		4
.L_381:
        /*0048*/ 	.byte	0x03, 0x50
        /*004a*/ 	.short	0x0000


	//----- nvinfo : EIATTR_MAXREG_COUNT
	.align		4
        /*004c*/ 	.byte	0x03, 0x1b
        /*004e*/ 	.short	0x00ff


	//----- nvinfo : EIATTR_MERCURY_ISA_VERSION
	.align		4
        /*0050*/ 	.byte	0x03, 0x5f
        /*0052*/ 	.short	0x0101


	//----- nvinfo : EIATTR_VRC_CTA_INIT_COUNT
	.align		4
        /*0054*/ 	.byte	0x02, 0x4a
	.zero		1
	.zero		1


	//----- nvinfo : EIATTR_EXIT_INSTR_OFFSETS
	.align		4
        /*0058*/ 	.byte	0x04, 0x1c
        /*005a*/ 	.short	(.L_383 - .L_382)


	//   ....[0]....
.L_382:
        /*005c*/ 	.word	0x000000c0


	//   ....[1]....
        /*0060*/ 	.word	0x00000180


	//----- nvinfo : EIATTR_CBANK_PARAM_SIZE
	.align		4
.L_383:
        /*0064*/ 	.byte	0x03, 0x19
        /*0066*/ 	.short	0x0018


	//----- nvinfo : EIATTR_PARAM_CBANK
	.align		4
        /*0068*/ 	.byte	0x04, 0x0a
        /*006a*/ 	.short	(.L_385 - .L_384)
	.align		4
.L_384:
        /*006c*/ 	.word	index@(.nv.constant0._Z19set_diagonal_kernelPK7double2jjPS_)
        /*0070*/ 	.short	0x0380
        /*0072*/ 	.short	0x0018


	//----- nvinfo : EIATTR_SW_WAR
	.align		4
.L_385:
        /*0074*/ 	.byte	0x04, 0x36
        /*0076*/ 	.short	(.L_387 - .L_386)
.L_386:
        /*0078*/ 	.word	0x00000008
.L_387:


//--------------------- .nv.info._Z19get_diagonal_kernelPKdjjPd --------------------------
	.section	.nv.info._Z19get_diagonal_kernelPKdjjPd,"",@"SHT_CUDA_INFO"
	.sectionflags	@""
	.align	4


	//----- nvinfo : EIATTR_CUDA_API_VERSION
	.align		4
        /*0000*/ 	.byte	0x04, 0x37
        /*0002*/ 	.short	(.L_389 - .L_388)
.L_388:
        /*0004*/ 	.word	0x00000082


	//----- nvinfo : EIATTR_KPARAM_INFO
	.align		4
.L_389:
        /*0008*/ 	.byte	0x04, 0x17
        /*000a*/ 	.short	(.L_391 - .L_390)
.L_390:
        /*000c*/ 	.word	0x00000000
        /*0010*/ 	.short	0x0003
        /*0012*/ 	.short	0x0010
        /*0014*/ 	.byte	0x00, 0xf5, 0x21, 0x00


	//----- nvinfo : EIATTR_KPARAM_INFO
	.align		4
.L_391:
        /*0018*/ 	.byte	0x04, 0x17
        /*001a*/ 	.short	(.L_393 - .L_392)
.L_392:
        /*001c*/ 	.word	0x00000000
        /*0020*/ 	.short	0x0002
        /*0022*/ 	.short	0x000c
        /*0024*/ 	.byte	0x00, 0xf0, 0x11, 0x00


	//----- nvinfo : EIATTR_KPARAM_INFO
	.align		4
.L_393:
        /*0028*/ 	.byte	0x04, 0x17
        /*002a*/ 	.short	(.L_395 - .L_394)
.L_394:
        /*002c*/ 	.word	0x00000000
        /*0030*/ 	.short	0x0001
        /*0032*/ 	.short	0x0008
        /*0034*/ 	.byte	0x00, 0xf0, 0x11, 0x00


	//----- nvinfo : EIATTR_KPARAM_INFO
	.align		4
.L_395:
        /*0038*/ 	.byte	0x04, 0x17
        /*003a*/ 	.short	(.L_397 - .L_396)
.L_396:
        /*003c*/ 	.word	0x00000000
        /*0040*/ 	.short	0x0000
        /*0042*/ 	.short	0x0000
        /*0044*/ 	.byte	0x00, 0xf5, 0x21, 0x00


	//----- nvinfo : EIATTR_SPARSE_MMA_MASK
	.align		4
.L_397:
        /*0048*/ 	.byte	0x03, 0x50
        /*004a*/ 	.short	0x0000


	//----- nvinfo : EIATTR_MAXREG_COUNT
	.align		4
        /*004c*/ 	.byte	0x03, 0x1b
        /*004e*/ 	.short	0x00ff


	//----- nvinfo : EIATTR_MERCURY_ISA_VERSION
	.align		4
        /*0050*/ 	.byte	0x03, 0x5f
        /*0052*/ 	.short	0x0101


	//----- nvinfo : EIATTR_VRC_CTA_INIT_COUNT
	.align		4
        /*0054*/ 	.byte	0x02, 0x4a
	.zero		1
	.zero		1


	//----- nvinfo : EIATTR_EXIT_INSTR_OFFSETS
	.align		4
        /*0058*/ 	.byte	0x04, 0x1c
        /*005a*/ 	.short	(.L_399 - .L_398)


	//   ....[0]....
.L_398:
        /*005c*/ 	.word	0x000000d0


	//   ....[1]....
        /*0060*/ 	.word	0x00000160


	//----- nvinfo : EIATTR_CBANK_PARAM_SIZE
	.align		4
.L_399:
        /*0064*/ 	.byte	0x03, 0x19
        /*0066*/ 	.short	0x0018


	//----- nvinfo : EIATTR_PARAM_CBANK
	.align		4
        /*0068*/ 	.byte	0x04, 0x0a
        /*006a*/ 	.short	(.L_401 - .L_400)
	.align		4
.L_400:
        /*006c*/ 	.word	index@(.nv.constant0._Z19get_diagonal_kernelPKdjjPd)
        /*0070*/ 	.short	0x0380
        /*0072*/ 	.short	0x0018


	//----- nvinfo : EIATTR_SW_WAR
	.align		4
.L_401:
        /*0074*/ 	.byte	0x04, 0x36
        /*0076*/ 	.short	(.L_403 - .L_402)
.L_402:
        /*0078*/ 	.word	0x00000008
.L_403:


//--------------------- .nv.info._Z19get_diagonal_kernelPK7double2jjPS_ --------------------------
	.section	.nv.info._Z19get_diagonal_kernelPK7double2jjPS_,"",@"SHT_CUDA_INFO"
	.sectionflags	@""
	.align	4


	//----- nvinfo : EIATTR_CUDA_API_VERSION
	.align		4
        /*0000*/ 	.byte	0x04, 0x37
        /*0002*/ 	.short	(.L_405 - .L_404)
.L_404:
        /*0004*/ 	.word	0x00000082


	//----- nvinfo : EIATTR_KPARAM_INFO
	.align		4
.L_405:
        /*0008*/ 	.byte	0x04, 0x17
        /*000a*/ 	.short	(.L_407 - .L_406)
.L_406:
        /*000c*/ 	.word	0x00000000
        /*0010*/ 	.short	0x0003
        /*0012*/ 	.short	0x0010
        /*0014*/ 	.byte	0x00, 0xf5, 0x21, 0x00


	//----- nvinfo : EIATTR_KPARAM_INFO
	.align		4
.L_407:
        /*0018*/ 	.byte	0x04, 0x17
        /*001a*/ 	.short	(.L_409 - .L_408)
.L_408:
        /*001c*/ 	.word	0x00000000
        /*0020*/ 	.short	0x0002
        /*0022*/ 	.short	0x000c
        /*0024*/ 	.byte	0x00, 0xf0, 0x11, 0x00


	//----- nvinfo : EIATTR_KPARAM_INFO
	.align		4
.L_409:
        /*0028*/ 	.byte	0x04, 0x17
        /*002a*/ 	.short	(.L_411 - .L_410)
.L_410:
        /*002c*/ 	.word	0x00000000
        /*0030*/ 	.short	0x0001
        /*0032*/ 	.short	0x0008
        /*0034*/ 	.byte	0x00, 0xf0, 0x11, 0x00


	//----- nvinfo : EIATTR_KPARAM_INFO
	.align		4
.L_411:
        /*0038*/ 	.byte	0x04, 0x17
        /*003a*/ 	.short	(.L_413 - .L_412)
.L_412:
        /*003c*/ 	.word	0x00000000
        /*0040*/ 	.short	0x0000
        /*0042*/ 	.short	0x0000
        /*0044*/ 	.byte	0x00, 0xf5, 0x21, 0x00


	//----- nvinfo : EIATTR_SPARSE_MMA_MASK
	.align		4
.L_413:
        /*0048*/ 	.byte	0x03, 0x50
        /*004a*/ 	.short	0x0000


	//----- nvinfo : EIATTR_MAXREG_COUNT
	.align		4
        /*004c*/ 	.byte	0x03, 0x1b
        /*004e*/ 	.short	0x00ff


	//----- nvinfo : EIATTR_MERCURY_ISA_VERSION
	.align		4
        /*0050*/ 	.byte	0x03, 0x5f
        /*0052*/ 	.short	0x0101


	//----- nvinfo : EIATTR_VRC_CTA_INIT_COUNT
	.align		4
        /*0054*/ 	.byte	0x02, 0x4a
	.zero		1
	.zero		1


	//----- nvinfo : EIATTR_EXIT_INSTR_OFFSETS
	.align		4
        /*0058*/ 	.byte	0x04, 0x1c
        /*005a*/ 	.short	(.L_415 - .L_414)


	//   ....[0]....
.L_414:
        /*005c*/ 	.word	0x000000d0


	//   ....[1]....
        /*0060*/ 	.word	0x00000160


	//----- nvinfo : EIATTR_CBANK_PARAM_SIZE
	.align		4
.L_415:
        /*0064*/ 	.byte	0x03, 0x19
        /*0066*/ 	.short	0x0018


	//----- nvinfo : EIATTR_PARAM_CBANK
	.align		4
        /*0068*/ 	.byte	0x04, 0x0a
        /*006a*/ 	.short	(.L_417 - .L_416)
	.align		4
.L_416:
        /*006c*/ 	.word	index@(.nv.constant0._Z19get_diagonal_kernelPK7double2jjPS_)
        /*0070*/ 	.short	0x0380
        /*0072*/ 	.short	0x0018


	//----- nvinfo : EIATTR_SW_WAR
	.align		4
.L_417:
        /*0074*/ 	.byte	0x04, 0x36
        /*0076*/ 	.short	(.L_419 - .L_418)
.L_418:
        /*0078*/ 	.word	0x00000008
.L_419:


//--------------------- .nv.info._Z26cu_gspat_normalize2_kernelPK7double2S1_jPS_ --------------------------
	.section	.nv.info._Z26cu_gspat_normalize2_kernelPK7double2S1_jPS_,"",@"SHT_CUDA_INFO"
	.sectionflags	@""
	.align	4


	//----- nvinfo : EIATTR_CUDA_API_VERSION
	.align		4
        /*0000*/ 	.byte	0x04, 0x37
        /*0002*/ 	.short	(.L_421 - .L_420)
.L_420:
        /*0004*/ 	.word	0x00000082


	//----- nvinfo : EIATTR_KPARAM_INFO
	.align		4
.L_421:
        /*0008*/ 	.byte	0x04, 0x17
        /*000a*/ 	.short	(.L_423 - .L_422)
.L_422:
        /*000c*/ 	.word	0x00000000
        /*0010*/ 	.short	0x0003
        /*0012*/ 	.short	0x0018
        /*0014*/ 	.byte	0x00, 0xf5, 0x21, 0x00


	//----- nvinfo : EIATTR_KPARAM_INFO
	.align		4
.L_423:
        /*0018*/ 	.byte	0x04, 0x17
        /*001a*/ 	.short	(.L_425 - .L_424)
.L_424:
        /*001c*/ 	.word	0x00000000
        /*0020*/ 	.short	0x0002
        /*0022*/ 	.short	0x0010
        /*0024*/ 	.byte	0x00, 0xf0, 0x11, 0x00


	//----- nvinfo : EIATTR_KPARAM_INFO
	.align		4
.L_425:
        /*0028*/ 	.byte	0x04, 0x17
        /*002a*/ 	.short	(.L_427 - .L_426)
.L_426:
        /*002c*/ 	.word	0x00000000
        /*0030*/ 	.short	0x0001
        /*0032*/ 	.short	0x0008
        /*0034*/ 	.byte	0x00, 0xf5, 0x21, 0x00


	//----- nvinfo : EIATTR_KPARAM_INFO
	.align		4
.L_427:
        /*0038*/ 	.byte	0x04, 0x17
        /*003a*/ 	.short	(.L_429 - .L_428)
.L_428:
        /*003c*/ 	.word	0x00000000
        /*0040*/ 	.short	0x0000
        /*0042*/ 	.short	0x0000
        /*0044*/ 	.byte	0x00, 0xf5, 0x21, 0x00


	//----- nvinfo : EIATTR_SPARSE_MMA_MASK
	.align		4
.L_429:
        /*0048*/ 	.byte	0x03, 0x50
        /*004a*/ 	.short	0x0000


	//----- nvinfo : EIATTR_MAXREG_COUNT
	.align		4
        /*004c*/ 	.byte	0x03, 0x1b
        /*004e*/ 	.short	0x00ff


	//----- nvinfo : EIATTR_MERCURY_ISA_VERSION
	.align		4
        /*0050*/ 	.byte	0x03, 0x5f
        /*0052*/ 	.short	0x0101


	//----- nvinfo : EIATTR_VRC_CTA_INIT_COUNT
	.align		4
        /*0054*/ 	.byte	0x02, 0x4a
	.zero		1
	.zero		1


	//----- nvinfo : EIATTR_EXIT_INSTR_OFFSETS
	.align		4
        /*0058*/ 	.byte	0x04, 0x1c
        /*005a*/ 	.short	(.L_431 - .L_430)


	//   ....[0]....
.L_430:
        /*005c*/ 	.word	0x00000070


	//   ....[1]....
        /*0060*/ 	.word	0x00000450


	//----- nvinfo : EIATTR_CRS_STACK_SIZE
	.align		4
.L_431:
        /*0064*/ 	.byte	0x04, 0x1e
        /*0066*/ 	.short	(.L_433 - .L_432)
.L_432:
        /*0068*/ 	.word	0x00000000


	//----- nvinfo : EIATTR_CBANK_PARAM_SIZE
	.align		4
.L_433:
        /*006c*/ 	.byte	0x03, 0x19
        /*006e*/ 	.short	0x0020


	//----- nvinfo : EIATTR_PARAM_CBANK
	.align		4
        /*0070*/ 	.byte	0x04, 0x0a
        /*0072*/ 	.short	(.L_435 - .L_434)
	.align		4
.L_434:
        /*0074*/ 	.word	index@(.nv.constant0._Z26cu_gspat_normalize2_kernelPK7double2S1_jPS_)
        /*0078*/ 	.short	0x0380
        /*007a*/ 	.short	0x0020


	//----- nvinfo : EIATTR_SW_WAR
	.align		4
.L_435:
        /*007c*/ 	.byte	0x04, 0x36
        /*007e*/ 	.short	(.L_437 - .L_436)
.L_436:
        /*0080*/ 	.word	0x00000008
.L_437:


//--------------------- .nv.info._Z25cu_gspat_normalize_kernelPK7double2S1_jPS_ --------------------------
	.section	.nv.info._Z25cu_gspat_normalize_kernelPK7double2S1_jPS_,"",@"SHT_CUDA_INFO"
	.sectionflags	@""
	.align	4


	//----- nvinfo : EIATTR_CUDA_API_VERSION
	.align		4
        /*0000*/ 	.byte	0x04, 0x37
        /*0002*/ 	.short	(.L_439 - .L_438)
.L_438:
        /*0004*/ 	.word	0x00000082


	//----- nvinfo : EIATTR_KPARAM_INFO
	.align		4
.L_439:
        /*0008*/ 	.byte	0x04, 0x17
        /*000a*/ 	.short	(.L_441 - .L_440)
.L_440:
        /*000c*/ 	.word	0x00000000
        /*0010*/ 	.short	0x0003
        /*0012*/ 	.short	0x0018
        /*0014*/ 	.byte	0x00, 0xf5, 0x21, 0x00


	//----- nvinfo : EIATTR_KPARAM_INFO
	.align		4
.L_441:
        /*0018*/ 	.byte	0x04, 0x17
        /*001a*/ 	.short	(.L_443 - .L_442)
.L_442:
        /*001c*/ 	.word	0x00000000
        /*0020*/ 	.short	0x0002
        /*0022*/ 	.short	0x0010
        /*0024*/ 	.byte	0x00, 0xf0, 0x11, 0x00


	//----- nvinfo : EIATTR_KPARAM_INFO
	.align		4
.L_443:
        /*0028*/ 	.byte	0x04, 0x17
        /*002a*/ 	.short	(.L_445 - .L_444)
.L_444:
        /*002c*/ 	.word	0x00000000
        /*0030*/ 	.short	0x0001
        /*0032*/ 	.short	0x0008
        /*0034*/ 	.byte	0x00, 0xf5, 0x21, 0x00


	//----- nvinfo : EIATTR_KPARAM_INFO
	.align		4
.L_445:
        /*0038*/ 	.byte	0x04, 0x17
        /*003a*/ 	.short	(.L_447 - .L_446)
.L_446:
        /*003c*/ 	.word	0x00000000
        /*0040*/ 	.short	0x0000
        /*0042*/ 	.short	0x0000
        /*0044*/ 	.byte	0x00, 0xf5, 0x21, 0x00


	//----- nvinfo : EIATTR_SPARSE_MMA_MASK
	.align		4
.L_447:
        /*0048*/ 	.byte	0x03, 0x50
        /*004a*/ 	.short	0x0000


	//----- nvinfo : EIATTR_MAXREG_COUNT
	.align		4
        /*004c*/ 	.byte	0x03, 0x1b
        /*004e*/ 	.short	0x00ff


	//----- nvinfo : EIATTR_MERCURY_ISA_VERSION
	.align		4
        /*0050*/ 	.byte	0x03, 0x5f
        /*0052*/ 	.short	0x0101


	//----- nvinfo : EIATTR_VRC_CTA_INIT_COUNT
	.align		4
        /*0054*/ 	.byte	0x02, 0x4a
	.zero		1
	.zero		1


	//----- nvinfo : EIATTR_EXIT_INSTR_OFFSETS
	.align		4
        /*0058*/ 	.byte	0x04, 0x1c
        /*005a*/ 	.short	(.L_449 - .L_448)


	//   ....[0]....
.L_448:
        /*005c*/ 	.word	0x00000070


	//   ....[1]....
        /*0060*/ 	.word	0x000005a0


	//----- nvinfo : EIATTR_CRS_STACK_SIZE
	.align		4
.L_449:
        /*0064*/ 	.byte	0x04, 0x1e
        /*0066*/ 	.short	(.L_451 - .L_450)
.L_450:
        /*0068*/ 	.word	0x00000000


	//----- nvinfo : EIATTR_CBANK_PARAM_SIZE
	.align		4
.L_451:
        /*006c*/ 	.byte	0x03, 0x19
        /*006e*/ 	.short	0x0020


	//----- nvinfo : EIATTR_PARAM_CBANK
	.align		4
        /*0070*/ 	.byte	0x04, 0x0a
        /*0072*/ 	.short	(.L_453 - .L_452)
	.align		4
.L_452:
        /*0074*/ 	.word	index@(.nv.constant0._Z25cu_gspat_normalize_kernelPK7double2S1_jPS_)
        /*0078*/ 	.short	0x0380
        /*007a*/ 	.short	0x0020


	//----- nvinfo : EIATTR_SW_WAR
	.align		4
.L_453:
        /*007c*/ 	.byte	0x04, 0x36
        /*007e*/ 	.short	(.L_455 - .L_454)
.L_454:
        /*0080*/ 	.word	0x00000008
.L_455:


//--------------------- .nv.info._Z22cu_gs_normalize_kernelPK7double2jPS_ --------------------------
	.section	.nv.info._Z22cu_gs_normalize_kernelPK7double2jPS_,"",@"SHT_CUDA_INFO"
	.sectionflags	@""
	.align	4


	//----- nvinfo : EIATTR_CUDA_API_VERSION
	.align		4
        /*0000*/ 	.byte	0x04, 0x37
        /*0002*/ 	.short	(.L_457 - .L_456)
.L_456:
        /*0004*/ 	.word	0x00000082


	//----- nvinfo : EIATTR_KPARAM_INFO
	.align		4
.L_457:
        /*0008*/ 	.byte	0x04, 0x17
        /*000a*/ 	.short	(.L_459 - .L_458)
.L_458:
        /*000c*/ 	.word	0x00000000
        /*0010*/ 	.short	0x0002
        /*0012*/ 	.short	0x0010
        /*0014*/ 	.byte	0x00, 0xf5, 0x21, 0x00


	//----- nvinfo : EIATTR_KPARAM_INFO
	.align		4
.L_459:
        /*0018*/ 	.byte	0x04, 0x17
        /*001a*/ 	.short	(.L_461 - .L_460)
.L_460:
        /*001c*/ 	.word	0x00000000
        /*0020*/ 	.short	0x0001
        /*0022*/ 	.short	0x0008
        /*0024*/ 	.byte	0x00, 0xf0, 0x11, 0x00


	//----- nvinfo : EIATTR_KPARAM_INFO
	.align		4
.L_461:
        /*0028*/ 	.byte	0x04, 0x17
        /*002a*/ 	.short	(.L_463 - .L_462)
.L_462:
        /*002c*/ 	.word	0x00000000
        /*0030*/ 	.short	0x0000
        /*0032*/ 	.short	0x0000
        /*0034*/ 	.byte	0x00, 0xf5, 0x21, 0x00


	//----- nvinfo : EIATTR_SPARSE_MMA_MASK
	.align		4
.L_463:
        /*0038*/ 	.byte	0x03, 0x50
        /*003a*/ 	.short	0x0000


	//----- nvinfo : EIATTR_MAXREG_COUNT
	.align		4
        /*003c*/ 	.byte	0x03, 0x1b
        /*003e*/ 	.short	0x00ff


	//----- nvinfo : EIATTR_MERCURY_ISA_VERSION
	.align		4
        /*0040*/ 	.byte	0x03, 0x5f
        /*0042*/ 	.short	0x0101


	//----- nvinfo : EIATTR_VRC_CTA_INIT_COUNT
	.align		4
        /*0044*/ 	.byte	0x02, 0x4a
	.zero		1
	.zero		1


	//----- nvinfo : EIATTR_EXIT_INSTR_OFFSETS
	.align		4
        /*0048*/ 	.byte	0x04, 0x1c
        /*004a*/ 	.short	(.L_465 - .L_464)


	//   ....[0]....
.L_464:
        /*004c*/ 	.word	0x00000070


	//   ....[1]....
        /*0050*/ 	.word	0x00000580


	//----- nvinfo : EIATTR_CRS_STACK_SIZE
	.align		4
.L_465:
        /*0054*/ 	.byte	0x04, 0x1e
        /*0056*/ 	.short	(.L_467 - .L_466)
.L_466:
        /*0058*/ 	.word	0x00000000


	//----- nvinfo : EIATTR_CBANK_PARAM_SIZE
	.align		4
.L_467:
        /*005c*/ 	.byte	0x03, 0x19
        /*005e*/ 	.short	0x0018


	//----- nvinfo : EIATTR_PARAM_CBANK
	.align		4
        /*0060*/ 	.byte	0x04, 0x0a
        /*0062*/ 	.short	(.L_469 - .L_468)
	.align		4
.L_468:
        /*0064*/ 	.word	index@(.nv.constant0._Z22cu_gs_normalize_kernelPK7double2jPS_)
        /*0068*/ 	.short	0x0380
        /*006a*/ 	.short	0x0018


	//----- nvinfo : EIATTR_SW_WAR
	.align		4
.L_469:
        /*006c*/ 	.byte	0x04, 0x36
        /*006e*/ 	.short	(.L_471 - .L_470)
.L_470:
        /*0070*/ 	.word	0x00000008
.L_471:


//--------------------- .nv.callgraph             --------------------------
	.section	.nv.callgraph,"",@"SHT_CUDA_CALLGRAPH"
	.align	4
	.sectionentsize	8
	.align		4
        /*0000*/ 	.word	0x00000000
	.align		4
        /*0004*/ 	.word	0xffffffff
	.align		4
        /*0008*/ 	.word	0x00000000
	.align		4
        /*000c*/ 	.word	0xfffffffe
	.align		4
        /*0010*/ 	.word	0x00000000
	.align		4
        /*0014*/ 	.word	0xfffffffd
	.align		4
        /*0018*/ 	.word	0x00000000
	.align		4
        /*001c*/ 	.word	0xfffffffc


//--------------------- .nv.constant4             --------------------------
	.section	.nv.constant4,"a",@progbits
	.align	8
	.align		8
.nv.constant4:
        /*0000*/ 	.dword	__cudart_i2opi_d
	.align		8
        /*0008*/ 	.dword	__cudart_sin_cos_coeffs


//--------------------- .text._Z14col_sum_kernelPKdjjPd --------------------------
	.section	.text._Z14col_sum_kernelPKdjjPd,"ax",@progbits
	.align	128
        .global         _Z14col_sum_kernelPKdjjPd
        .type           _Z14col_sum_kernelPKdjjPd,@function
        .size           _Z14col_sum_kernelPKdjjPd,(.L_x_124 - _Z14col_sum_kernelPKdjjPd)
        .other          _Z14col_sum_kernelPKdjjPd,@"STO_CUDA_ENTRY STV_DEFAULT"
_Z14col_sum_kernelPKdjjPd:
.text._Z14col_sum_kernelPKdjjPd:
[----:B------:R-:W-:Y:S01]  /*0000*/  LDC R1, c[0x0][0x37c] ;  /* 0x0000df00ff017b82 */ /* 0x000fe20000000800 */
[----:B------:R-:W0:Y:S07]  /*0010*/  S2R R3, SR_TID.Y ;  /* 0x0000000000037919 */ /* 0x000e2e0000002200 */
[----:B------:R-:W0:Y:S01]  /*0020*/  S2UR UR4, SR_CTAID.Y ;  /* 0x00000000000479c3 */ /* 0x000e220000002600 */
[----:B------:R-:W1:Y:S07]  /*0030*/  LDCU UR5, c[0x0][0x388] ;  /* 0x00007100ff0577ac */ /* 0x000e6e0008000800 */
[----:B------:R-:W0:Y:S02]  /*0040*/  LDC R2, c[0x0][0x364] ;  /* 0x0000d900ff027b82 */ /* 0x000e240000000800 */
[----:B0-----:R-:W-:-:S05]  /*0050*/  IMAD R2, R2, UR4, R3 ;  /* 0x0000000402027c24 */ /* 0x001fca000f8e0203 */
[----:B-1----:R-:W-:-:S13]  /*0060*/  ISETP.GE.U32.AND P0, PT, R2, UR5, PT ;  /* 0x0000000502007c0c */ /* 0x002fda000bf06070 */
[----:B------:R-:W-:Y:S05]  /*0070*/  @P0 EXIT ;  /* 0x000000000000094d */ /* 0x000fea0003800000 */
[----:B------:R-:W0:Y:S01]  /*0080*/  S2R R0, SR_TID.X ;  /* 0x0000000000007919 */ /* 0x000e220000002100 */
[----:B------:R-:W1:Y:S01]  /*0090*/  S2UR UR6, SR_CTAID.X ;  /* 0x00000000000679c3 */ /* 0x000e620000002500 */
[----:B------:R-:W2:Y:S01]  /*00a0*/  LDCU UR4, c[0x0][0x38c] ;  /* 0x00007180ff0477ac */ /* 0x000ea20008000800 */
[----:B------:R-:W3:Y:S06]  /*00b0*/  LDCU.64 UR8, c[0x0][0x358] ;  /* 0x00006b00ff0877ac */ /* 0x000eec0008000a00 */
[----:B------:R-:W1:Y:S02]  /*00c0*/  LDC R10, c[0x0][0x360] ;  /* 0x0000d800ff0a7b82 */ /* 0x000e640000000800 */
[----:B-1----:R-:W-:-:S04]  /*00d0*/  IMAD R3, R10, UR6, RZ ;  /* 0x000000060a037c24 */ /* 0x002fc8000f8e02ff */
[----:B0-----:R-:W-:-:S04]  /*00e0*/  IMAD R3, R3, 0x2, R0 ;  /* 0x0000000203037824 */ /* 0x001fc800078e0200 */
[C---:B------:R-:W-:Y:S01]  /*00f0*/  IMAD.IADD R5, R3.reuse, 0x1, R10 ;  /* 0x0000000103057824 */ /* 0x040fe200078e020a */
[----:B--2---:R-:W-:-:S04]  /*0100*/  ISETP.GE.U32.AND P0, PT, R3, UR4, PT ;  /* 0x0000000403007c0c */ /* 0x004fc8000bf06070 */
[----:B------:R-:W-:-:S09]  /*0110*/  ISETP.GE.U32.AND P1, PT, R5, UR4, PT ;  /* 0x0000000405007c0c */ /* 0x000fd2000bf26070 */
[----:B------:R-:W0:Y:S01]  /*0120*/  @!P0 LDC.64 R6, c[0x0][0x380] ;  /* 0x0000e000ff068b82 */ /* 0x000e220000000a00 */
[----:B------:R-:W-:-:S03]  /*0130*/  @!P0 IMAD R3, R3, UR5, R2 ;  /* 0x0000000503038c24 */ /* 0x000fc6000f8e0202 */
[----:B------:R-:W-:Y:S01]  /*0140*/  @!P1 IMAD R11, R5, UR5, R2 ;  /* 0x00000005050b9c24 */ /* 0x000fe2000f8e0202 */
[----:B------:R-:W-:-:S03]  /*0150*/  CS2R R4, SRZ ;  /* 0x0000000000047805 */ /* 0x000fc6000001ff00 */
[----:B------:R-:W1:Y:S01]  /*0160*/  @!P1 LDC.64 R8, c[0x0][0x380] ;  /* 0x0000e000ff089b82 */ /* 0x000e620000000a00 */
[----:B0-----:R-:W-:-:S05]  /*0170*/  @!P0 IMAD.WIDE.U32 R6, R3, 0x8, R6 ;  /* 0x0000000803068825 */ /* 0x001fca00078e0006 */
[----:B---3--:R-:W2:Y:S01]  /*0180*/  @!P0 LDG.E.64 R4, desc[UR8][R6.64] ;  /* 0x0000000806048981 */ /* 0x008ea2000c1e1b00 */
[----:B-1----:R-:W-:-:S06]  /*0190*/  @!P1 IMAD.WIDE.U32 R8, R11, 0x8, R8 ;  /* 0x000000080b089825 */ /* 0x002fcc00078e0008 */
[----:B------:R-:W2:Y:S01]  /*01a0*/  @!P1 LDG.E.64 R8, desc[UR8][R8.64] ;  /* 0x0000000808089981 */ /* 0x000ea2000c1e1b00 */
[----:B------:R-:W0:Y:S01]  /*01b0*/  S2UR UR5, SR_CgaCtaId ;  /* 0x00000000000579c3 */ /* 0x000e220000008800 */
[----:B------:R-:W-:Y:S01]  /*01c0*/  UMOV UR4, 0x400 ;  /* 0x0000040000047882 */ /* 0x000fe20000000000 */
[----:B------:R-:W-:Y:S01]  /*01d0*/  ISETP.GE.U32.AND P0, PT, R10, 0x42, PT ;  /* 0x000000420a00780c */ /* 0x000fe20003f06070 */
[----:B0-----:R-:W-:-:S06]  /*01e0*/  ULEA UR4, UR5, UR4, 0x18 ;  /* 0x0000000405047291 */ /* 0x001fcc000f8ec0ff */
[C---:B------:R-:W-:Y:S01]  /*01f0*/  LEA R3, R0.reuse, UR4, 0x3 ;  /* 0x0000000400037c11 */ /* 0x040fe2000f8e18ff */
[----:B--2---:R-:W-:Y:S01]  /*0200*/  @!P1 DADD R4, R4, R8 ;  /* 0x0000000004049229 */ /* 0x004fe20000000008 */
[----:B------:R-:W-:-:S06]  /*0210*/  ISETP.GT.U32.AND P1, PT, R0, 0x1f, PT ;  /* 0x0000001f0000780c */ /* 0x000fcc0003f24070 */
[----:B------:R0:W-:Y:S01]  /*0220*/  STS.64 [R3], R4 ;  /* 0x0000000403007388 */ /* 0x0001e20000000a00 */
[----:B------:R-:W-:Y:S06]  /*0230*/  BAR.SYNC.DEFER_BLOCKING 0x0 ;  /* 0x0000000000007b1d */ /* 0x000fec0000010000 */
[----:B------:R-:W-:Y:S05]  /*0240*/  @!P0 BRA `(.L_x_0) ;  /* 0x00000000002c8947 */ /* 0x000fea0003800000 */
[----:B------:R-:W-:-:S07]  /*0250*/  MOV R8, R10 ;  /* 0x0000000a00087202 */ /* 0x000fce0000000f00 */
.L_x_1:
[----:B------:R-:W-:-:S04]  /*0260*/  SHF.R.U32.HI R9, RZ, 0x1, R8 ;  /* 0x00000001ff097819 */ /* 0x000fc80000011608 */
[----:B------:R-:W-:-:S13]  /*0270*/  ISETP.GE.U32.AND P0, PT, R0, R9, PT ;  /* 0x000000090000720c */ /* 0x000fda0003f06070 */
[----:B------:R-:W-:-:S06]  /*0280*/  @!P0 IMAD R6, R9, 0x8, R3 ;  /* 0x0000000809068824 */ /* 0x000fcc00078e0203 */
[----:B------:R-:W0:Y:S02]  /*0290*/  @!P0 LDS.64 R6, [R6] ;  /* 0x0000000006068984 */ /* 0x000e240000000a00 */
[----:B0-----:R-:W-:-:S07]  /*02a0*/  @!P0 DADD R4, R4, R6 ;  /* 0x0000000004048229 */ /* 0x001fce0000000006 */
[----:B------:R1:W-:Y:S01]  /*02b0*/  @!P0 STS.64 [R3], R4 ;  /* 0x0000000403008388 */ /* 0x0003e20000000a00 */
[----:B------:R-:W-:Y:S01]  /*02c0*/  BAR.SYNC.DEFER_BLOCKING 0x0 ;  /* 0x0000000000007b1d */ /* 0x000fe20000010000 */
[----:B------:R-:W-:Y:S02]  /*02d0*/  ISETP.GT.U32.AND P0, PT, R8, 0x83, PT ;  /* 0x000000830800780c */ /* 0x000fe40003f04070 */
[----:B------:R-:W-:-:S11]  /*02e0*/  MOV R8, R9 ;  /* 0x0000000900087202 */ /* 0x000fd60000000f00 */
[----:B-1----:R-:W-:Y:S05]  /*02f0*/  @P0 BRA `(.L_x_1) ;  /* 0xfffffffc00d80947 */ /* 0x002fea000383ffff */
.L_x_0:
[----:B------:R-:W-:Y:S05]  /*0300*/  @P1 EXIT ;  /* 0x000000000000194d */ /* 0x000fea0003800000 */
[----:B------:R-:W-:-:S13]  /*0310*/  ISETP.GE.U32.AND P0, PT, R10, 0x40, PT ;  /* 0x000000400a00780c */ /* 0x000fda0003f06070 */
[----:B------:R-:W0:Y:S02]  /*0320*/  @P0 LDS.64 R6, [R3+0x100] ;  /* 0x0001000003060984 */ /* 0x000e240000000a00 */
[----:B0-----:R-:W-:Y:S01]  /*0330*/  @P0 DADD R4, R4, R6 ;  /* 0x0000000004040229 */ /* 0x001fe20000000006 */
[----:B------:R-:W-:-:S06]  /*0340*/  ISETP.NE.AND P0, PT, R0, RZ, PT ;  /* 0x000000ff0000720c */ /* 0x000fcc0003f05270 */
[----:B------:R-:W-:Y:S04]  /*0350*/  SHFL.DOWN PT, R7, R5, 0x10, 0x1f ;  /* 0x0a001f0005077f89 */ /* 0x000fe800000e0000 */
[----:B------:R-:W0:Y:S02]  /*0360*/  SHFL.DOWN PT, R6, R4, 0x10, 0x1f ;  /* 0x0a001f0004067f89 */ /* 0x000e2400000e0000 */
[----:B0-----:R-:W-:-:S07]  /*0370*/  DADD R6, R6, R4 ;  /* 0x0000000006067229 */ /* 0x001fce0000000004 */
        /* <DEDUP_REMOVED lines=9> */
[----:B------:R0:W1:Y:S04]  /*0410*/  SHFL.DOWN PT, R5, R13, 0x1, 0x1f ;  /* 0x08201f000d057f89 */ /* 0x00006800000e0000 */
[----:B------:R0:W2:Y:S01]  /*0420*/  SHFL.DOWN PT, R4, R12, 0x1, 0x1f ;  /* 0x08201f000c047f89 */ /* 0x0000a200000e0000 */
[----:B------:R-:W-:Y:S05]  /*0430*/  @P0 EXIT ;  /* 0x000000000000094d */ /* 0x000fea0003800000 */
[----:B------:R-:W3:Y:S01]  /*0440*/  LDC R3, c[0x0][0x388] ;  /* 0x0000e200ff037b82 */ /* 0x000ee20000000800 */
[----:B-12---:R-:W-:-:S07]  /*0450*/  DADD R4, R12, R4 ;  /* 0x000000000c047229 */ /* 0x006fce0000000004 */
[----:B------:R-:W1:Y:S01]  /*0460*/  LDC.64 R6, c[0x0][0x390] ;  /* 0x0000e400ff067b82 */ /* 0x000e620000000a00 */
[----:B---3--:R-:W-:-:S04]  /*0470*/  IMAD R3, R3, UR6, R2 ;  /* 0x0000000603037c24 */ /* 0x008fc8000f8e0202 */
[----:B-1----:R-:W-:-:S05]  /*0480*/  IMAD.WIDE.U32 R2, R3, 0x8, R6 ;  /* 0x0000000803027825 */ /* 0x002fca00078e0006 */
[----:B------:R-:W-:Y:S01]  /*0490*/  STG.E.64 desc[UR8][R2.64], R4 ;  /* 0x0000000402007986 */ /* 0x000fe2000c101b08 */
[----:B------:R-:W-:Y:S05]  /*04a0*/  EXIT ;  /* 0x000000000000794d */ /* 0x000fea0003800000 */
.L_x_2:
[----:B------:R-:W-:-:S00]  /*04b0*/  BRA `(.L_x_2) ;  /* 0xfffffffc00fc7947 */ /* 0x000fc0000383ffff */
[----:B------:R-:W-:-:S00]  /*04c0*/  NOP ;  /* 0x0000000000007918 */ /* 0x000fc00000000000 */
        /* <DEDUP_REMOVED lines=11> */
.L_x_124:


//--------------------- .text._Z11imag_kernelPK7double2jjPd --------------------------
	.section	.text._Z11imag_kernelPK7double2jjPd,"ax",@progbits
	.align	128
        .global         _Z11imag_kernelPK7double2jjPd
        .type           _Z11imag_kernelPK7double2jjPd,@function
        .size           _Z11imag_kernelPK7double2jjPd,(.L_x_125 - _Z11imag_kernelPK7double2jjPd)
        .other          _Z11imag_kernelPK7double2jjPd,@"STO_CUDA_ENTRY STV_DEFAULT"
_Z11imag_kernelPK7double2jjPd:
.text._Z11imag_kernelPK7double2jjPd:
[----:B------:R-:W-:Y:S01]  /*0000*/  LDC R1, c[0x0][0x37c] ;  /* 0x0000df00ff017b82 */ /* 0x000fe20000000800 */
[----:B------:R-:W0:Y:S07]  /*0010*/  S2R R2, SR_TID.Y ;  /* 0x0000000000027919 */ /* 0x000e2e0000002200 */
[----:B------:R-:W1:Y:S01]  /*0020*/  LDC R0, c[0x0][0x360] ;  /* 0x0000d800ff007b82 */ /* 0x000e620000000800 */
[----:B------:R-:W2:Y:S01]  /*0030*/  LDCU.64 UR6, c[0x0][0x388] ;  /* 0x00007100ff0677ac */ /* 0x000ea20008000a00 */
[----:B------:R-:W1:Y:S06]  /*0040*/  S2R R3, SR_TID.X ;  /* 0x0000000000037919 */ /* 0x000e6c0000002100 */
[----:B------:R-:W0:Y:S08]  /*0050*/  S2UR UR5, SR_CTAID.Y ;  /* 0x00000000000579c3 */ /* 0x000e300000002600 */
[----:B------:R-:W0:Y:S08]  /*0060*/  LDC R5, c[0x0][0x364] ;  /* 0x0000d900ff057b82 */ /* 0x000e300000000800 */
[----:B------:R-:W1:Y:S01]  /*0070*/  S2UR UR4, SR_CTAID.X ;  /* 0x00000000000479c3 */ /* 0x000e620000002500 */
[----:B0-----:R-:W-:-:S05]  /*0080*/  IMAD R5, R5, UR5, R2 ;  /* 0x0000000505057c24 */ /* 0x001fca000f8e0202 */
[----:B--2---:R-:W-:Y:S01]  /*0090*/  ISETP.GE.U32.AND P0, PT, R5, UR6, PT ;  /* 0x0000000605007c0c */ /* 0x004fe2000bf06070 */
[----:B-1----:R-:W-:-:S05]  /*00a0*/  IMAD R0, R0, UR4, R3 ;  /* 0x0000000400007c24 */ /* 0x002fca000f8e0203 */
[----:B------:R-:W-:-:S13]  /*00b0*/  ISETP.GE.U32.OR P0, PT, R0, UR7, P0 ;  /* 0x0000000700007c0c */ /* 0x000fda0008706470 */
[----:B------:R-:W-:Y:S05]  /*00c0*/  @P0 EXIT ;  /* 0x000000000000094d */ /* 0x000fea0003800000 */
[----:B------:R-:W0:Y:S01]  /*00d0*/  LDC.64 R2, c[0x0][0x380] ;  /* 0x0000e000ff027b82 */ /* 0x000e220000000a00 */
[----:B------:R-:W1:Y:S01]  /*00e0*/  LDCU.64 UR4, c[0x0][0x358] ;  /* 0x00006b00ff0477ac */ /* 0x000e620008000a00 */
[----:B------:R-:W-:-:S06]  /*00f0*/  IMAD R7, R0, UR6, R5 ;  /* 0x0000000600077c24 */ /* 0x000fcc000f8e0205 */
[----:B------:R-:W2:Y:S01]  /*0100*/  LDC.64 R4, c[0x0][0x390] ;  /* 0x0000e400ff047b82 */ /* 0x000ea20000000a00 */
[----:B0-----:R-:W-:-:S06]  /*0110*/  IMAD.WIDE.U32 R2, R7, 0x10, R2 ;  /* 0x0000001007027825 */ /* 0x001fcc00078e0002 */
[----:B-1----:R-:W3:Y:S01]  /*0120*/  LDG.E.64 R2, desc[UR4][R2.64+0x8] ;  /* 0x0000080402027981 */ /* 0x002ee2000c1e1b00 */
[----:B--2---:R-:W-:-:S05]  /*0130*/  IMAD.WIDE.U32 R4, R7, 0x8, R4 ;  /* 0x0000000807047825 */ /* 0x004fca00078e0004 */
[----:B---3--:R-:W-:Y:S01]  /*0140*/  STG.E.64 desc[UR4][R4.64], R2 ;  /* 0x0000000204007986 */ /* 0x008fe2000c101b04 */
[----:B------:R-:W-:Y:S05]  /*0150*/  EXIT ;  /* 0x000000000000794d */ /* 0x000fea0003800000 */
.L_x_3:
        /* <DEDUP_REMOVED lines=10> */
.L_x_125:


//--------------------- .text._Z11real_kernelPK7double2jjPd --------------------------
	.section	.text._Z11real_kernelPK7double2jjPd,"ax",@progbits
	.align	128
        .global         _Z11real_kernelPK7double2jjPd
        .type           _Z11real_kernelPK7double2jjPd,@function
        .size           _Z11real_kernelPK7double2jjPd,(.L_x_126 - _Z11real_kernelPK7double2jjPd)
        .other          _Z11real_kernelPK7double2jjPd,@"STO_CUDA_ENTRY STV_DEFAULT"
_Z11real_kernelPK7double2jjPd:
.text._Z11real_kernelPK7double2jjPd:
        /* <DEDUP_REMOVED lines=22> */
.L_x_4:
        /* <DEDUP_REMOVED lines=10> */
.L_x_126:


//--------------------- .text._Z10exp_kernelPK7double2jjPS_ --------------------------
	.section	.text._Z10exp_kernelPK7double2jjPS_,"ax",@progbits
	.align	128
        .global         _Z10exp_kernelPK7double2jjPS_
        .type           _Z10exp_kernelPK7double2jjPS_,@function
        .size           _Z10exp_kernelPK7double2jjPS_,(.L_x_113 - _Z10exp_kernelPK7double2jjPS_)
        .other          _Z10exp_kernelPK7double2jjPS_,@"STO_CUDA_ENTRY STV_DEFAULT"
_Z10exp_kernelPK7double2jjPS_:
.text._Z10exp_kernelPK7double2jjPS_:
[----:B------:R-:W0:Y:S01]  /*0000*/  LDC R1, c[0x0][0x37c] ;  /* 0x0000df00ff017b82 */ /* 0x000e220000000800 */
[----:B------:R-:W1:Y:S07]  /*0010*/  S2R R2, SR_TID.Y ;  /* 0x0000000000027919 */ /* 0x000e6e0000002200 */
[----:B------:R-:W2:Y:S01]  /*0020*/  LDC R0, c[0x0][0x360] ;  /* 0x0000d800ff007b82 */ /* 0x000ea20000000800 */
[----:B------:R-:W3:Y:S01]  /*0030*/  LDCU.64 UR6, c[0x0][0x388] ;  /* 0x00007100ff0677ac */ /* 0x000ee20008000a00 */
[----:B0-----:R-:W-:Y:S01]  /*0040*/  VIADD R1, R1, 0xffffffd8 ;  /* 0xffffffd801017836 */ /* 0x001fe20000000000 */
[----:B------:R-:W2:Y:S05]  /*0050*/  S2R R5, SR_TID.X ;  /* 0x0000000000057919 */ /* 0x000eaa0000002100 */
[----:B------:R-:W1:Y:S08]  /*0060*/  S2UR UR5, SR_CTAID.Y ;  /* 0x00000000000579c3 */ /* 0x000e700000002600 */
[----:B------:R-:W1:Y:S08]  /*0070*/  LDC R3, c[0x0][0x364] ;  /* 0x0000d900ff037b82 */ /* 0x000e700000000800 */
[----:B------:R-:W2:Y:S01]  /*0080*/  S2UR UR4, SR_CTAID.X ;  /* 0x00000000000479c3 */ /* 0x000ea20000002500 */
[----:B-1----:R-:W-:-:S05]  /*0090*/  IMAD R3, R3, UR5, R2 ;  /* 0x0000000503037c24 */ /* 0x002fca000f8e0202 */
[----:B---3--:R-:W-:Y:S01]  /*00a0*/  ISETP.GE.U32.AND P0, PT, R3, UR6, PT ;  /* 0x0000000603007c0c */ /* 0x008fe2000bf06070 */
[----:B--2---:R-:W-:-:S05]  /*00b0*/  IMAD R0, R0, UR4, R5 ;  /* 0x0000000400007c24 */ /* 0x004fca000f8e0205 */
[----:B------:R-:W-:-:S13]  /*00c0*/  ISETP.GE.U32.OR P0, PT, R0, UR7, P0 ;  /* 0x0000000700007c0c */ /* 0x000fda0008706470 */
[----:B------:R-:W-:Y:S05]  /*00d0*/  @P0 EXIT ;  /* 0x000000000000094d */ /* 0x000fea0003800000 */
[----:B------:R-:W0:Y:S01]  /*00e0*/  LDC.64 R4, c[0x0][0x380] ;  /* 0x0000e000ff047b82 */ /* 0x000e220000000a00 */
[----:B------:R-:W1:Y:S01]  /*00f0*/  LDCU.64 UR4, c[0x0][0x358] ;  /* 0x00006b00ff0477ac */ /* 0x000e620008000a00 */
[----:B------:R-:W-:-:S04]  /*0100*/  IMAD R0, R0, UR6, R3 ;  /* 0x0000000600007c24 */ /* 0x000fc8000f8e0203 */
[----:B0-----:R-:W-:-:S06]  /*0110*/  IMAD.WIDE.U32 R4, R0, 0x10, R4 ;  /* 0x0000001000047825 */ /* 0x001fcc00078e0004 */
[----:B-1----:R-:W2:Y:S01]  /*0120*/  LDG.E.128 R4, desc[UR4][R4.64] ;  /* 0x0000000404047981 */ /* 0x002ea2000c1e1d00 */
[----:B------:R-:W-:Y:S01]  /*0130*/  IMAD.MOV.U32 R8, RZ, RZ, 0x652b82fe ;  /* 0x652b82feff087424 */ /* 0x000fe200078e00ff */
[----:B------:R-:W-:Y:S01]  /*0140*/  UMOV UR6, 0xfefa39ef ;  /* 0xfefa39ef00067882 */ /* 0x000fe20000000000 */
[----:B------:R-:W-:Y:S01]  /*0150*/  IMAD.MOV.U32 R9, RZ, RZ, 0x3ff71547 ;  /* 0x3ff71547ff097424 */ /* 0x000fe200078e00ff */
[----:B------:R-:W-:Y:S01]  /*0160*/  UMOV UR7, 0x3fe62e42 ;  /* 0x3fe62e4200077882 */ /* 0x000fe20000000000 */
[----:B------:R-:W-:Y:S04]  /*0170*/  BSSY.RECONVERGENT B0, `(.L_x_5) ;  /* 0x0000038000007945 */ /* 0x000fe80003800200 */
[----:B--2---:R-:W-:Y:S01]  /*0180*/  DFMA R8, R4, R8, 6.75539944105574400000e+15 ;  /* 0x433800000408742b */ /* 0x004fe20000000008 */
[----:B------:R-:W-:Y:S01]  /*0190*/  FSETP.GEU.AND P0, PT, |R5|, 4.1917929649353027344, PT ;  /* 0x4086232b0500780b */ /* 0x000fe20003f0e200 */
[----:B------:R-:W-:-:S06]  /*01a0*/  DSETP.NEU.AND P2, PT, |R6|, +INF , PT ;  /* 0x7ff000000600742a */ /* 0x000fcc0003f4d200 */
[----:B------:R-:W-:-:S08]  /*01b0*/  DADD R2, R8, -6.75539944105574400000e+15 ;  /* 0xc338000008027429 */ /* 0x000fd00000000000 */
[----:B------:R-:W-:Y:S01]  /*01c0*/  DFMA R10, R2, -UR6, R4 ;  /* 0x80000006020a7c2b */ /* 0x000fe20008000004 */
[----:B------:R-:W-:Y:S01]  /*01d0*/  UMOV UR6, 0x3b39803f ;  /* 0x3b39803f00067882 */ /* 0x000fe20000000000 */
[----:B------:R-:W-:Y:S01]  /*01e0*/  UMOV UR7, 0x3c7abc9e ;  /* 0x3c7abc9e00077882 */ /* 0x000fe20000000000 */
[----:B------:R-:W-:-:S05]  /*01f0*/  @!P2 DMUL R20, RZ, R6 ;  /* 0x00000006ff14a228 */ /* 0x000fca0000000000 */
[----:B------:R-:W-:Y:S01]  /*0200*/  DFMA R2, R2, -UR6, R10 ;  /* 0x8000000602027c2b */ /* 0x000fe2000800000a */
[----:B------:R-:W-:Y:S01]  /*0210*/  UMOV UR6, 0x69ce2bdf ;  /* 0x69ce2bdf00067882 */ /* 0x000fe20000000000 */
[----:B------:R-:W-:Y:S01]  /*0220*/  IMAD.MOV.U32 R10, RZ, RZ, -0x35dec16 ;  /* 0xfca213eaff0a7424 */ /* 0x000fe200078e00ff */
[----:B------:R-:W-:Y:S01]  /*0230*/  UMOV UR7, 0x3e5ade15 ;  /* 0x3e5ade1500077882 */ /* 0x000fe20000000000 */
[----:B------:R-:W-:-:S06]  /*0240*/  IMAD.MOV.U32 R11, RZ, RZ, 0x3e928af3 ;  /* 0x3e928af3ff0b7424 */ /* 0x000fcc00078e00ff */
[----:B------:R-:W-:Y:S01]  /*0250*/  DFMA R10, R2, UR6, R10 ;  /* 0x00000006020a7c2b */ /* 0x000fe2000800000a */
[----:B------:R-:W-:Y:S01]  /*0260*/  UMOV UR6, 0x62401315 ;  /* 0x6240131500067882 */ /* 0x000fe20000000000 */
[----:B------:R-:W-:-:S06]  /*0270*/  UMOV UR7, 0x3ec71dee ;  /* 0x3ec71dee00077882 */ /* 0x000fcc0000000000 */
[----:B------:R-:W-:Y:S01]  /*0280*/  DFMA R10, R2, R10, UR6 ;  /* 0x00000006020a7e2b */ /* 0x000fe2000800000a */
        /* <DEDUP_REMOVED lines=20> */
[----:B------:R-:W-:-:S08]  /*03d0*/  DFMA R10, R2, R10, UR6 ;  /* 0x00000006020a7e2b */ /* 0x000fd0000800000a */
[----:B------:R-:W-:-:S08]  /*03e0*/  DFMA R10, R2, R10, 1 ;  /* 0x3ff00000020a742b */ /* 0x000fd0000000000a */
[----:B------:R-:W-:-:S10]  /*03f0*/  DFMA R10, R2, R10, 1 ;  /* 0x3ff00000020a742b */ /* 0x000fd4000000000a */
[----:B------:R-:W-:Y:S02]  /*0400*/  IMAD R3, R8, 0x100000, R11 ;  /* 0x0010000008037824 */ /* 0x000fe400078e020b */
[----:B------:R-:W-:Y:S01]  /*0410*/  IMAD.MOV.U32 R2, RZ, RZ, R10 ;  /* 0x000000ffff027224 */ /* 0x000fe200078e000a */
[----:B------:R-:W-:Y:S06]  /*0420*/  @!P0 BRA `(.L_x_6) ;  /* 0x0000000000308947 */ /* 0x000fec0003800000 */
[----:B------:R-:W-:Y:S01]  /*0430*/  FSETP.GEU.AND P1, PT, |R5|, 4.2275390625, PT ;  /* 0x408748000500780b */ /* 0x000fe20003f2e200 */
[C---:B------:R-:W-:Y:S02]  /*0440*/  DADD R12, R4.reuse, +INF ;  /* 0x7ff00000040c7429 */ /* 0x040fe40000000000 */
[----:B------:R-:W-:-:S08]  /*0450*/  DSETP.GEU.AND P0, PT, R4, RZ, PT ;  /* 0x000000ff0400722a */ /* 0x000fd00003f0e000 */
[----:B------:R-:W-:Y:S02]  /*0460*/  FSEL R3, R13, RZ, P0 ;  /* 0x000000ff0d037208 */ /* 0x000fe40000000000 */
[----:B------:R-:W-:-:S04]  /*0470*/  @!P1 LEA.HI R2, R8, R8, RZ, 0x1 ;  /* 0x0000000808029211 */ /* 0x000fc800078f08ff */
[----:B------:R-:W-:Y:S02]  /*0480*/  @!P1 SHF.R.S32.HI R5, RZ, 0x1, R2 ;  /* 0x00000001ff059819 */ /* 0x000fe40000011402 */
[----:B------:R-:W-:-:S03]  /*0490*/  FSEL R2, R12, RZ, P0 ;  /* 0x000000ff0c027208 */ /* 0x000fc60000000000 */
[----:B------:R-:W-:Y:S02]  /*04a0*/  @!P1 IMAD.IADD R4, R8, 0x1, -R5 ;  /* 0x0000000108049824 */ /* 0x000fe400078e0a05 */
[----:B------:R-:W-:-:S03]  /*04b0*/  @!P1 IMAD R11, R5, 0x100000, R11 ;  /* 0x00100000050b9824 */ /* 0x000fc600078e020b */
[----:B------:R-:W-:Y:S01]  /*04c0*/  @!P1 LEA R5, R4, 0x3ff00000, 0x14 ;  /* 0x3ff0000004059811 */ /* 0x000fe200078ea0ff */
[----:B------:R-:W-:-:S06]  /*04d0*/  @!P1 IMAD.MOV.U32 R4, RZ, RZ, RZ ;  /* 0x000000ffff049224 */ /* 0x000fcc00078e00ff */
[----:B------:R-:W-:-:S11]  /*04e0*/  @!P1 DMUL R2, R10, R4 ;  /* 0x000000040a029228 */ /* 0x000fd60000000000 */
.L_x_6:
[----:B------:R-:W-:Y:S05]  /*04f0*/  BSYNC.RECONVERGENT B0 ;  /* 0x0000000000007941 */ /* 0x000fea0003800200 */
.L_x_5:
[----:B------:R-:W-:Y:S01]  /*0500*/  BSSY.RECONVERGENT B0, `(.L_x_7) ;  /* 0x000001d000007945 */ /* 0x000fe20003800200 */
[----:B------:R-:W-:-:S03]  /*0510*/  @!P2 IMAD.MOV.U32 R4, RZ, RZ, 0x1 ;  /* 0x00000001ff04a424 */ /* 0x000fc600078e00ff */
[----:B------:R-:W-:Y:S05]  /*0520*/  @!P2 BRA `(.L_x_8) ;  /* 0x000000000068a947 */ /* 0x000fea0003800000 */
[----:B------:R-:W-:Y:S01]  /*0530*/  UMOV UR6, 0x6dc9c883 ;  /* 0x6dc9c88300067882 */ /* 0x000fe20000000000 */
[----:B------:R-:W-:Y:S01]  /*0540*/  UMOV UR7, 0x3fe45f30 ;  /* 0x3fe45f3000077882 */ /* 0x000fe20000000000 */
[C---:B------:R-:W-:Y:S01]  /*0550*/  DSETP.GE.AND P0, PT, |R6|.reuse, 2.14748364800000000000e+09, PT ;  /* 0x41e000000600742a */ /* 0x040fe20003f06200 */
[----:B------:R-:W-:Y:S01]  /*0560*/  BSSY.RECONVERGENT B1, `(.L_x_9) ;  /* 0x0000015000017945 */ /* 0x000fe20003800200 */
[----:B------:R-:W-:Y:S01]  /*0570*/  DMUL R4, R6, UR6 ;  /* 0x0000000606047c28 */ /* 0x000fe20008000000 */
[----:B------:R-:W-:Y:S01]  /*0580*/  UMOV UR6, 0x54442d18 ;  /* 0x54442d1800067882 */ /* 0x000fe20000000000 */
[----:B------:R-:W-:-:S08]  /*0590*/  UMOV UR7, 0x3ff921fb ;  /* 0x3ff921fb00077882 */ /* 0x000fd00000000000 */
[----:B------:R-:W0:Y:S08]  /*05a0*/  F2I.F64 R4, R4 ;  /* 0x0000000400047311 */ /* 0x000e300000301100 */
[----:B0-----:R-:W0:Y:S02]  /*05b0*/  I2F.F64 R20, R4 ;  /* 0x0000000400147312 */ /* 0x001e240000201c00 */
[----:B0-----:R-:W-:Y:S01]  /*05c0*/  DFMA R8, R20, -UR6, R6 ;  /* 0x8000000614087c2b */ /* 0x001fe20008000006 */
[----:B------:R-:W-:Y:S01]  /*05d0*/  UMOV UR6, 0x33145c00 ;  /* 0x33145c0000067882 */ /* 0x000fe20000000000 */
[----:B------:R-:W-:-:S06]  /*05e0*/  UMOV UR7, 0x3c91a626 ;  /* 0x3c91a62600077882 */ /* 0x000fcc0000000000 */
[----:B------:R-:W-:Y:S01]  /*05f0*/  DFMA R8, R20, -UR6, R8 ;  /* 0x8000000614087c2b */ /* 0x000fe20008000008 */
[----:B------:R-:W-:Y:S01]  /*0600*/  UMOV UR6, 0x252049c0 ;  /* 0x252049c000067882 */ /* 0x000fe20000000000 */
[----:B------:R-:W-:-:S06]  /*0610*/  UMOV UR7, 0x397b839a ;  /* 0x397b839a00077882 */ /* 0x000fcc0000000000 */
[----:B------:R-:W-:Y:S01]  /*0620*/  DFMA R20, R20, -UR6, R8 ;  /* 0x8000000614147c2b */ /* 0x000fe20008000008 */
[----:B------:R-:W-:Y:S10]  /*0630*/  @!P0 BRA `(.L_x_10) ;  /* 0x00000000001c8947 */ /* 0x000ff40003800000 */
[----:B------:R-:W-:Y:S01]  /*0640*/  IMAD.MOV.U32 R10, RZ, RZ, R6 ;  /* 0x000000ffff0a7224 */ /* 0x000fe200078e0006 */
[----:B------:R-:W-:Y:S01]  /*0650*/  MOV R20, 0x680 ;  /* 0x0000068000147802 */ /* 0x000fe20000000f00 */
[----:B------:R-:W-:-:S07]  /*0660*/  IMAD.MOV.U32 R18, RZ, RZ, R7 ;  /* 0x000000ffff127224 */ /* 0x000fce00078e0007 */
[----:B------:R-:W-:Y:S05]  /*0670*/  CALL.REL.NOINC `($_Z10exp_kernelPK7double2jjPS_$__internal_trig_reduction_slowpathd) ;  /* 0x00000004008c7944 */ /* 0x000fea0003c00000 */
[----:B------:R-:W-:Y:S02]  /*0680*/  IMAD.MOV.U32 R4, RZ, RZ, R8 ;  /* 0x000000ffff047224 */ /* 0x000fe400078e0008 */
[----:B------:R-:W-:Y:S02]  /*0690*/  IMAD.MOV.U32 R20, RZ, RZ, R10 ;  /* 0x000000ffff147224 */ /* 0x000fe400078e000a */
[----:B------:R-:W-:-:S07]  /*06a0*/  IMAD.MOV.U32 R21, RZ, RZ, R11 ;  /* 0x000000ffff157224 */ /* 0x000fce00078e000b */
.L_x_10:
[----:B------:R-:W-:Y:S05]  /*06b0*/  BSYNC.RECONVERGENT B1 ;  /* 0x0000000000017941 */ /* 0x000fea0003800200 */
.L_x_9:
[----:B------:R-:W-:-:S07]  /*06c0*/  VIADD R4, R4, 0x1 ;  /* 0x0000000104047836 */ /* 0x000fce0000000000 */
.L_x_8:
[----:B------:R-:W-:Y:S05]  /*06d0*/  BSYNC.RECONVERGENT B0 ;  /* 0x0000000000007941 */ /* 0x000fea0003800200 */
.L_x_7:
[----:B------:R-:W0:Y:S01]  /*06e0*/  LDCU.64 UR6, c[0x4][0x8] ;  /* 0x01000100ff0677ac */ /* 0x000e220008000a00 */
[----:B------:R-:W-:-:S05]  /*06f0*/  IMAD.SHL.U32 R5, R4, 0x40, RZ ;  /* 0x0000004004057824 */ /* 0x000fca00078e00ff */
[----:B------:R-:W-:-:S04]  /*0700*/  LOP3.LUT R5, R5, 0x40, RZ, 0xc0, !PT ;  /* 0x0000004005057812 */ /* 0x000fc800078ec0ff */
[----:B0-----:R-:W-:-:S05]  /*0710*/  IADD3 R24, P0, PT, R5, UR6, RZ ;  /* 0x0000000605187c10 */ /* 0x001fca000ff1e0ff */
[----:B------:R-:W-:-:S05]  /*0720*/  IMAD.X R25, RZ, RZ, UR7, P0 ;  /* 0x00000007ff197e24 */ /* 0x000fca00080e06ff */
[----:B------:R-:W2:Y:S04]  /*0730*/  LDG.E.128.CONSTANT R8, desc[UR4][R24.64] ;  /* 0x0000000418087981 */ /* 0x000ea8000c1e9d00 */
[----:B------:R-:W3:Y:S04]  /*0740*/  LDG.E.128.CONSTANT R12, desc[UR4][R24.64+0x10] ;  /* 0x00001004180c7981 */ /* 0x000ee8000c1e9d00 */
[----:B------:R-:W4:Y:S01]  /*0750*/  LDG.E.128.CONSTANT R16, desc[UR4][R24.64+0x20] ;  /* 0x0000200418107981 */ /* 0x000f22000c1e9d00 */
[----:B------:R-:W-:Y:S01]  /*0760*/  LOP3.LUT R5, R4, 0x1, RZ, 0xc0, !PT ;  /* 0x0000000104057812 */ /* 0x000fe200078ec0ff */
[----:B------:R-:W-:Y:S01]  /*0770*/  IMAD.MOV.U32 R26, RZ, RZ, 0x20fd8164 ;  /* 0x20fd8164ff1a7424 */ /* 0x000fe200078e00ff */
[----:B------:R-:W-:Y:S01]  /*0780*/  DMUL R22, R20, R20 ;  /* 0x0000001414167228 */ /* 0x000fe20000000000 */
[----:B------:R-:W-:Y:S01]  /*0790*/  BSSY.RECONVERGENT B0, `(.L_x_11) ;  /* 0x000002e000007945 */ /* 0x000fe20003800200 */
[----:B------:R-:W-:Y:S01]  /*07a0*/  ISETP.NE.U32.AND P0, PT, R5, 0x1, PT ;  /* 0x000000010500780c */ /* 0x000fe20003f05070 */
[----:B------:R-:W-:Y:S01]  /*07b0*/  IMAD.MOV.U32 R5, RZ, RZ, 0x3da8ff83 ;  /* 0x3da8ff83ff057424 */ /* 0x000fe200078e00ff */
[----:B------:R-:W-:-:S02]  /*07c0*/  DSETP.NEU.AND P1, PT, |R6|, +INF , PT ;  /* 0x7ff000000600742a */ /* 0x000fc40003f2d200 */
[----:B------:R-:W-:Y:S02]  /*07d0*/  FSEL R26, R26, -8.06006814911005101289e+34, !P0 ;  /* 0xf9785eba1a1a7808 */ /* 0x000fe40004000000 */
[----:B------:R-:W-:-:S06]  /*07e0*/  FSEL R27, -R5, 0.11223486810922622681, !P0 ;  /* 0x3de5db65051b7808 */ /* 0x000fcc0004000100 */
[----:B--2---:R-:W-:-:S08]  /*07f0*/  DFMA R8, R22, R26, R8 ;  /* 0x0000001a1608722b */ /* 0x004fd00000000008 */
[----:B------:R-:W-:-:S08]  /*0800*/  DFMA R8, R22, R8, R10 ;  /* 0x000000081608722b */ /* 0x000fd0000000000a */
[----:B---3--:R-:W-:-:S08]  /*0810*/  DFMA R8, R22, R8, R12 ;  /* 0x000000081608722b */ /* 0x008fd0000000000c */
[----:B------:R-:W-:-:S08]  /*0820*/  DFMA R8, R22, R8, R14 ;  /* 0x000000081608722b */ /* 0x000fd0000000000e */
[----:B----4-:R-:W-:-:S08]  /*0830*/  DFMA R8, R22, R8, R16 ;  /* 0x000000081608722b */ /* 0x010fd00000000010 */
[----:B------:R-:W-:-:S08]  /*0840*/  DFMA R8, R22, R8, R18 ;  /* 0x000000081608722b */ /* 0x000fd00000000012 */
[----:B------:R-:W-:Y:S02]  /*0850*/  DFMA R20, R8, R20, R20 ;  /* 0x000000140814722b */ /* 0x000fe40000000014 */
[----:B------:R-:W-:Y:S01]  /*0860*/  DFMA R8, R22, R8, 1 ;  /* 0x3ff000001608742b */ /* 0x000fe20000000008 */
[----:B------:R-:W-:-:S09]  /*0870*/  @!P1 IMAD.MOV.U32 R22, RZ, RZ, RZ ;  /* 0x000000ffff169224 */ /* 0x000fd200078e00ff */
[----:B------:R-:W-:Y:S02]  /*0880*/  FSEL R10, R8, R20, !P0 ;  /* 0x00000014080a7208 */ /* 0x000fe40004000000 */
[----:B------:R-:W-:Y:S01]  /*0890*/  FSEL R11, R9, R21, !P0 ;  /* 0x00000015090b7208 */ /* 0x000fe20004000000 */
[----:B------:R-:W-:Y:S01]  /*08a0*/  @!P1 DMUL R20, RZ, R6 ;  /* 0x00000006ff149228 */ /* 0x000fe20000000000 */
[----:B------:R-:W-:-:S04]  /*08b0*/  LOP3.LUT P0, RZ, R4, 0x2, RZ, 0xc0, !PT ;  /* 0x0000000204ff7812 */ /* 0x000fc8000780c0ff */
[----:B------:R-:W-:-:S10]  /*08c0*/  DADD R8, RZ, -R10 ;  /* 0x00000000ff087229 */ /* 0x000fd4000000080a */
[----:B------:R-:W-:Y:S02]  /*08d0*/  FSEL R4, R10, R8, !P0 ;  /* 0x000000080a047208 */ /* 0x000fe40004000000 */
[----:B------:R-:W-:Y:S01]  /*08e0*/  FSEL R5, R11, R9, !P0 ;  /* 0x000000090b057208 */ /* 0x000fe20004000000 */
[----:B------:R-:W-:Y:S06]  /*08f0*/  @!P1 BRA `(.L_x_12) ;  /* 0x00000000005c9947 */ /* 0x000fec0003800000 */
[----:B------:R-:W-:Y:S01]  /*0900*/  UMOV UR6, 0x6dc9c883 ;  /* 0x6dc9c88300067882 */ /* 0x000fe20000000000 */
[----:B------:R-:W-:Y:S01]  /*0910*/  UMOV UR7, 0x3fe45f30 ;  /* 0x3fe45f3000077882 */ /* 0x000fe20000000000 */
[C---:B------:R-:W-:Y:S02]  /*0920*/  DSETP.GE.AND P0, PT, |R6|.reuse, 2.14748364800000000000e+09, PT ;  /* 0x41e000000600742a */ /* 0x040fe40003f06200 */
        /* <DEDUP_REMOVED lines=20> */
.L_x_12:
[----:B------:R-:W-:Y:S05]  /*0a70*/  BSYNC.RECONVERGENT B0 ;  /* 0x0000000000007941 */ /* 0x000fea0003800200 */
.L_x_11:
        /* <DEDUP_REMOVED lines=11> */
[----:B------:R-:W-:Y:S01]  /*0b30*/  IMAD.MOV.U32 R23, RZ, RZ, 0x3da8ff83 ;  /* 0x3da8ff83ff177424 */ /* 0x000fe200078e00ff */
[----:B------:R-:W-:Y:S01]  /*0b40*/  ISETP.NE.U32.AND P0, PT, R6, 0x1, PT ;  /* 0x000000010600780c */ /* 0x000fe20003f05070 */
[----:B------:R-:W-:-:S03]  /*0b50*/  DMUL R6, R20, R20 ;  /* 0x0000001414067228 */ /* 0x000fc60000000000 */
[----:B------:R-:W-:Y:S02]  /*0b60*/  FSEL R26, R26, -8.06006814911005101289e+34, !P0 ;  /* 0xf9785eba1a1a7808 */ /* 0x000fe40004000000 */
[----:B------:R-:W-:-:S06]  /*0b70*/  FSEL R27, -R23, 0.11223486810922622681, !P0 ;  /* 0x3de5db65171b7808 */ /* 0x000fcc0004000100 */
[----:B--2---:R-:W-:-:S08]  /*0b80*/  DFMA R8, R6, R26, R8 ;  /* 0x0000001a0608722b */ /* 0x004fd00000000008 */
[C---:B------:R-:W-:Y:S01]  /*0b90*/  DFMA R8, R6.reuse, R8, R10 ;  /* 0x000000080608722b */ /* 0x040fe2000000000a */
[----:B------:R-:W0:Y:S07]  /*0ba0*/  LDC.64 R10, c[0x0][0x390] ;  /* 0x0000e400ff0a7b82 */ /* 0x000e2e0000000a00 */
[----:B---3--:R-:W-:-:S08]  /*0bb0*/  DFMA R8, R6, R8, R12 ;  /* 0x000000080608722b */ /* 0x008fd0000000000c */
[----:B------:R-:W-:-:S08]  /*0bc0*/  DFMA R8, R6, R8, R14 ;  /* 0x000000080608722b */ /* 0x000fd0000000000e */
[----:B----4-:R-:W-:-:S08]  /*0bd0*/  DFMA R8, R6, R8, R16 ;  /* 0x000000080608722b */ /* 0x010fd00000000010 */
[----:B------:R-:W-:-:S08]  /*0be0*/  DFMA R8, R6, R8, R18 ;  /* 0x000000080608722b */ /* 0x000fd00000000012 */
[----:B------:R-:W-:Y:S02]  /*0bf0*/  DFMA R20, R8, R20, R20 ;  /* 0x000000140814722b */ /* 0x000fe40000000014 */
[----:B------:R-:W-:-:S10]  /*0c00*/  DFMA R6, R6, R8, 1 ;  /* 0x3ff000000606742b */ /* 0x000fd40000000008 */
[----:B------:R-:W-:Y:S02]  /*0c10*/  FSEL R8, R6, R20, !P0 ;  /* 0x0000001406087208 */ /* 0x000fe40004000000 */
[----:B------:R-:W-:Y:S02]  /*0c20*/  FSEL R9, R7, R21, !P0 ;  /* 0x0000001507097208 */ /* 0x000fe40004000000 */
[----:B------:R-:W-:-:S04]  /*0c30*/  LOP3.LUT P0, RZ, R22, 0x2, RZ, 0xc0, !PT ;  /* 0x0000000216ff7812 */ /* 0x000fc8000780c0ff */
[----:B------:R-:W-:-:S10]  /*0c40*/  DADD R6, RZ, -R8 ;  /* 0x00000000ff067229 */ /* 0x000fd40000000808 */
[----:B------:R-:W-:Y:S02]  /*0c50*/  FSEL R6, R8, R6, !P0 ;  /* 0x0000000608067208 */ /* 0x000fe40004000000 */
[----:B------:R-:W-:-:S06]  /*0c60*/  FSEL R7, R9, R7, !P0 ;  /* 0x0000000709077208 */ /* 0x000fcc0004000000 */
[----:B------:R-:W-:Y:S01]  /*0c70*/  DMUL R6, R2, R6 ;  /* 0x0000000602067228 */ /* 0x000fe20000000000 */
[----:B0-----:R-:W-:-:S06]  /*0c80*/  IMAD.WIDE.U32 R2, R0, 0x10, R10 ;  /* 0x0000001000027825 */ /* 0x001fcc00078e000a */
[----:B------:R-:W-:Y:S01]  /*0c90*/  STG.E.128 desc[UR4][R2.64], R4 ;  /* 0x0000000402007986 */ /* 0x000fe2000c101d04 */
[----:B------:R-:W-:Y:S05]  /*0ca0*/  EXIT ;  /* 0x000000000000794d */ /* 0x000fea0003800000 */
        .type           $_Z10exp_kernelPK7double2jjPS_$__internal_trig_reduction_slowpathd,@function
        .size           $_Z10exp_kernelPK7double2jjPS_$__internal_trig_reduction_slowpathd,(.L_x_113 - $_Z10exp_kernelPK7double2jjPS_$__internal_trig_reduction_slowpathd)
$_Z10exp_kernelPK7double2jjPS_$__internal_trig_reduction_slowpathd:
[--C-:B------:R-:W-:Y:S01]  /*0cb0*/  SHF.R.U32.HI R16, RZ, 0x14, R18.reuse ;  /* 0x00000014ff107819 */ /* 0x100fe20000011612 */
[----:B------:R-:W-:Y:S02]  /*0cc0*/  IMAD.MOV.U32 R11, RZ, RZ, R18 ;  /* 0x000000ffff0b7224 */ /* 0x000fe400078e0012 */
[----:B------:R-:W-:Y:S01]  /*0cd0*/  IMAD.MOV.U32 R8, RZ, RZ, RZ ;  /* 0x000000ffff087224 */ /* 0x000fe200078e00ff */
[----:B------:R-:W-:-:S04]  /*0ce0*/  LOP3.LUT R9, R16, 0x7ff, RZ, 0xc0, !PT ;  /* 0x000007ff10097812 */ /* 0x000fc800078ec0ff */
[----:B------:R-:W-:-:S13]  /*0cf0*/  ISETP.NE.AND P0, PT, R9, 0x7ff, PT ;  /* 0x000007ff0900780c */ /* 0x000fda0003f05270 */
[----:B------:R-:W-:Y:S05]  /*0d00*/  @!P0 BRA `(.L_x_13) ;  /* 0x0000000800488947 */ /* 0x000fea0003800000 */
[----:B------:R-:W-:Y:S01]  /*0d10*/  VIADD R8, R9, 0xfffffc00 ;  /* 0xfffffc0009087836 */ /* 0x000fe20000000000 */
[----:B------:R-:W-:Y:S01]  /*0d20*/  BSSY.RECONVERGENT B2, `(.L_x_14) ;  /* 0x000002f000027945 */ /* 0x000fe20003800200 */
[----:B------:R-:W-:-:S03]  /*0d30*/  CS2R R12, SRZ ;  /* 0x00000000000c7805 */ /* 0x000fc6000001ff00 */
[----:B------:R-:W-:Y:S02]  /*0d40*/  SHF.R.U32.HI R19, RZ, 0x6, R8 ;  /* 0x00000006ff137819 */ /* 0x000fe40000011608 */
[----:B------:R-:W-:Y:S02]  /*0d50*/  ISETP.GE.U32.AND P0, PT, R8, 0x80, PT ;  /* 0x000000800800780c */ /* 0x000fe40003f06070 */
[C---:B------:R-:W-:Y:S02]  /*0d60*/  IADD3 R14, PT, PT, -R19.reuse, 0x13, RZ ;  /* 0x00000013130e7810 */ /* 0x040fe40007ffe1ff */
[----:B------:R-:W-:Y:S02]  /*0d70*/  IADD3 R15, PT, PT, -R19, 0xf, RZ ;  /* 0x0000000f130f7810 */ /* 0x000fe40007ffe1ff */
[----:B------:R-:W-:-:S04]  /*0d80*/  SEL R14, R14, 0x12, P0 ;  /* 0x000000120e0e7807 */ /* 0x000fc80000000000 */
[----:B------:R-:W-:-:S13]  /*0d90*/  ISETP.GE.AND P0, PT, R15, R14, PT ;  /* 0x0000000e0f00720c */ /* 0x000fda0003f06270 */
[----:B------:R-:W-:Y:S05]  /*0da0*/  @P0 BRA `(.L_x_15) ;  /* 0x0000000000980947 */ /* 0x000fea0003800000 */
[----:B------:R-:W0:Y:S01]  /*0db0*/  LDC.64 R8, c[0x0][0x358] ;  /* 0x0000d600ff087b82 */ /* 0x000e220000000a00 */
[C---:B------:R-:W-:Y:S01]  /*0dc0*/  SHF.L.U64.HI R23, R10.reuse, 0xb, R11 ;  /* 0x0000000b0a177819 */ /* 0x040fe2000001020b */
[----:B------:R-:W-:Y:S01]  /*0dd0*/  BSSY.RECONVERGENT B3, `(.L_x_16) ;  /* 0x0000022000037945 */ /* 0x000fe20003800200 */
[----:B------:R-:W-:Y:S01]  /*0de0*/  IMAD.SHL.U32 R17, R10, 0x800, RZ ;  /* 0x000008000a117824 */ /* 0x000fe200078e00ff */
[----:B------:R-:W-:Y:S01]  /*0df0*/  IADD3 R21, PT, PT, RZ, -R19, -R14 ;  /* 0x80000013ff157210 */ /* 0x000fe20007ffe80e */
[----:B------:R-:W-:Y:S01]  /*0e00*/  IMAD.MOV.U32 R22, RZ, RZ, RZ ;  /* 0x000000ffff167224 */ /* 0x000fe200078e00ff */
[----:B------:R-:W-:Y:S02]  /*0e10*/  CS2R R12, SRZ ;  /* 0x00000000000c7805 */ /* 0x000fe4000001ff00 */
[----:B------:R-:W-:-:S07]  /*0e20*/  LOP3.LUT R23, R23, 0x80000000, RZ, 0xfc, !PT ;  /* 0x8000000017177812 */ /* 0x000fce00078efcff */
.L_x_17:
[----:B------:R-:W1:Y:S01]  /*0e30*/  LDC.64 R10, c[0x4][RZ] ;  /* 0x01000000ff0a7b82 */ /* 0x000e620000000a00 */
[----:B0-----:R-:W-:Y:S02]  /*0e40*/  R2UR UR6, R8 ;  /* 0x00000000080672ca */ /* 0x001fe400000e0000 */
[----:B------:R-:W-:Y:S01]  /*0e50*/  R2UR UR7, R9 ;  /* 0x00000000090772ca */ /* 0x000fe200000e0000 */
[----:B-1----:R-:W-:-:S12]  /*0e60*/  IMAD.WIDE R10, R15, 0x8, R10 ;  /* 0x000000080f0a7825 */ /* 0x002fd800078e020a */
[----:B------:R-:W2:Y:S01]  /*0e70*/  LDG.E.64.CONSTANT R10, desc[UR6][R10.64] ;  /* 0x000000060a0a7981 */ /* 0x000ea2000c1e9b00 */
[----:B------:R-:W-:Y:S02]  /*0e80*/  VIADD R21, R21, 0x1 ;  /* 0x0000000115157836 */ /* 0x000fe40000000000 */
[----:B------:R-:W-:Y:S02]  /*0e90*/  VIADD R15, R15, 0x1 ;  /* 0x000000010f0f7836 */ /* 0x000fe40000000000 */
[----:B--2---:R-:W-:-:S04]  /*0ea0*/  IMAD.WIDE.U32 R12, P2, R10, R17, R12 ;  /* 0x000000110a0c7225 */ /* 0x004fc8000784000c */
[C---:B------:R-:W-:Y:S02]  /*0eb0*/  IMAD R25, R10.reuse, R23, RZ ;  /* 0x000000170a197224 */ /* 0x040fe400078e02ff */
[----:B------:R-:W-:Y:S02]  /*0ec0*/  IMAD R24, R11, R17, RZ ;  /* 0x000000110b187224 */ /* 0x000fe400078e02ff */
[----:B------:R-:W-:Y:S01]  /*0ed0*/  IMAD.HI.U32 R27, R10, R23, RZ ;  /* 0x000000170a1b7227 */ /* 0x000fe200078e00ff */
[----:B------:R-:W-:-:S03]  /*0ee0*/  IADD3 R13, P0, PT, R25, R13, RZ ;  /* 0x0000000d190d7210 */ /* 0x000fc60007f1e0ff */
[----:B------:R-:W-:Y:S01]  /*0ef0*/  IMAD.X R27, RZ, RZ, R27, P2 ;  /* 0x000000ffff1b7224 */ /* 0x000fe200010e061b */
[----:B------:R-:W-:Y:S01]  /*0f00*/  IADD3 R13, P1, PT, R24, R13, RZ ;  /* 0x0000000d180d7210 */ /* 0x000fe20007f3e0ff */
[----:B------:R-:W-:-:S04]  /*0f10*/  IMAD.HI.U32 R24, R11, R17, RZ ;  /* 0x000000110b187227 */ /* 0x000fc800078e00ff */
[----:B------:R-:W-:Y:S01]  /*0f20*/  IMAD.HI.U32 R10, R11, R23, RZ ;  /* 0x000000170b0a7227 */ /* 0x000fe200078e00ff */
[----:B------:R-:W-:-:S03]  /*0f30*/  IADD3.X R24, P0, PT, R24, R27, RZ, P0, !PT ;  /* 0x0000001b18187210 */ /* 0x000fc6000071e4ff */
[----:B------:R-:W-:Y:S02]  /*0f40*/  IMAD R11, R11, R23, RZ ;  /* 0x000000170b0b7224 */ /* 0x000fe400078e02ff */
[----:B------:R-:W-:Y:S01]  /*0f50*/  IMAD.X R10, RZ, RZ, R10, P0 ;  /* 0x000000ffff0a7224 */ /* 0x000fe200000e060a */
[----:B------:R-:W-:Y:S01]  /*0f60*/  ISETP.NE.AND P0, PT, R21, -0xf, PT ;  /* 0xfffffff11500780c */ /* 0x000fe20003f05270 */
[C---:B------:R-:W-:Y:S01]  /*0f70*/  IMAD R25, R22.reuse, 0x8, R1 ;  /* 0x0000000816197824 */ /* 0x040fe200078e0201 */
[----:B------:R-:W-:Y:S01]  /*0f80*/  IADD3.X R24, P1, PT, R11, R24, RZ, P1, !PT ;  /* 0x000000180b187210 */ /* 0x000fe20000f3e4ff */
[----:B------:R-:W-:-:S03]  /*0f90*/  VIADD R22, R22, 0x1 ;  /* 0x0000000116167836 */ /* 0x000fc60000000000 */
[----:B------:R0:W-:Y:S01]  /*0fa0*/  STL.64 [R25], R12 ;  /* 0x0000000c19007387 */ /* 0x0001e20000100a00 */
[----:B------:R-:W-:Y:S02]  /*0fb0*/  IMAD.X R11, RZ, RZ, R10, P1 ;  /* 0x000000ffff0b7224 */ /* 0x000fe400008e060a */
[----:B0-----:R-:W-:Y:S02]  /*0fc0*/  IMAD.MOV.U32 R12, RZ, RZ, R24 ;  /* 0x000000ffff0c7224 */ /* 0x001fe400078e0018 */
[----:B------:R-:W-:Y:S02]  /*0fd0*/  IMAD.MOV.U32 R13, RZ, RZ, R11 ;  /* 0x000000ffff0d7224 */ /* 0x000fe400078e000b */
[----:B------:R-:W-:Y:S05]  /*0fe0*/  @P0 BRA `(.L_x_17) ;  /* 0xfffffffc00900947 */ /* 0x000fea000383ffff */
[----:B------:R-:W-:Y:S05]  /*0ff0*/  BSYNC.RECONVERGENT B3 ;  /* 0x0000000000037941 */ /* 0x000fea0003800200 */
.L_x_16:
[----:B------:R-:W-:-:S07]  /*1000*/  IMAD.MOV.U32 R15, RZ, RZ, R14 ;  /* 0x000000ffff0f7224 */ /* 0x000fce00078e000e */
.L_x_15:
[----:B------:R-:W-:Y:S05]  /*1010*/  BSYNC.RECONVERGENT B2 ;  /* 0x0000000000027941 */ /* 0x000fea0003800200 */
.L_x_14:
[----:B------:R-:W-:Y:S01]  /*1020*/  LOP3.LUT P0, R25, R16, 0x3f, RZ, 0xc0, !PT ;  /* 0x0000003f10197812 */ /* 0x000fe2000780c0ff */
[----:B------:R-:W-:-:S04]  /*1030*/  IMAD.IADD R8, R19, 0x1, R15 ;  /* 0x0000000113087824 */ /* 0x000fc800078e020f */
[----:B------:R-:W-:-:S05]  /*1040*/  IMAD.U32 R27, R8, 0x8, R1 ;  /* 0x00000008081b7824 */ /* 0x000fca00078e0001 */
[----:B------:R0:W-:Y:S04]  /*1050*/  STL.64 [R27+-0x78], R12 ;  /* 0xffff880c1b007387 */ /* 0x0001e80000100a00 */
[----:B------:R-:W2:Y:S04]  /*1060*/  @P0 LDL.64 R16, [R1+0x8] ;  /* 0x0000080001100983 */ /* 0x000ea80000100a00 */
[----:B------:R-:W3:Y:S04]  /*1070*/  LDL.64 R10, [R1+0x10] ;  /* 0x00001000010a7983 */ /* 0x000ee80000100a00 */
[----:B------:R-:W4:Y:S01]  /*1080*/  LDL.64 R8, [R1+0x18] ;  /* 0x0000180001087983 */ /* 0x000f220000100a00 */
[----:B------:R-:W-:Y:S01]  /*1090*/  @P0 LOP3.LUT R14, R25, 0x3f, RZ, 0x3c, !PT ;  /* 0x0000003f190e0812 */ /* 0x000fe200078e3cff */
[----:B------:R-:W-:Y:S01]  /*10a0*/  BSSY.RECONVERGENT B2, `(.L_x_18) ;  /* 0x0000034000027945 */ /* 0x000fe20003800200 */
[----:B--2---:R-:W-:-:S02]  /*10b0*/  @P0 SHF.R.U64 R15, R16, 0x1, R17 ;  /* 0x00000001100f0819 */ /* 0x004fc40000001211 */
[----:B------:R-:W-:Y:S02]  /*10c0*/  @P0 SHF.R.U32.HI R17, RZ, 0x1, R17 ;  /* 0x00000001ff110819 */ /* 0x000fe40000011611 */
[CC--:B---3--:R-:W-:Y:S02]  /*10d0*/  @P0 SHF.L.U32 R19, R10.reuse, R25.reuse, RZ ;  /* 0x000000190a130219 */ /* 0x0c8fe400000006ff */
[----:B0-----:R-:W-:Y:S02]  /*10e0*/  @P0 SHF.R.U64 R12, R15, R14, R17 ;  /* 0x0000000e0f0c0219 */ /* 0x001fe40000001211 */
[--C-:B------:R-:W-:Y:S02]  /*10f0*/  @P0 SHF.R.U32.HI R23, RZ, 0x1, R11.reuse ;  /* 0x00000001ff170819 */ /* 0x100fe4000001160b */
[C-C-:B------:R-:W-:Y:S02]  /*1100*/  @P0 SHF.R.U64 R21, R10.reuse, 0x1, R11.reuse ;  /* 0x000000010a150819 */ /* 0x140fe4000000120b */
[----:B------:R-:W-:-:S02]  /*1110*/  @P0 SHF.L.U64.HI R16, R10, R25, R11 ;  /* 0x000000190a100219 */ /* 0x000fc4000001020b */
[----:B------:R-:W-:Y:S02]  /*1120*/  @P0 SHF.R.U32.HI R13, RZ, R14, R17 ;  /* 0x0000000eff0d0219 */ /* 0x000fe40000011611 */
[----:B------:R-:W-:Y:S02]  /*1130*/  @P0 LOP3.LUT R10, R19, R12, RZ, 0xfc, !PT ;  /* 0x0000000c130a0212 */ /* 0x000fe400078efcff */
[----:B----4-:R-:W-:Y:S02]  /*1140*/  @P0 SHF.L.U32 R15, R8, R25, RZ ;  /* 0x00000019080f0219 */ /* 0x010fe400000006ff */
[----:B------:R-:W-:Y:S01]  /*1150*/  @P0 SHF.R.U64 R22, R21, R14, R23 ;  /* 0x0000000e15160219 */ /* 0x000fe20000001217 */
[----:B------:R-:W-:Y:S01]  /*1160*/  IMAD.SHL.U32 R12, R10, 0x4, RZ ;  /* 0x000000040a0c7824 */ /* 0x000fe200078e00ff */
[----:B------:R-:W-:Y:S02]  /*1170*/  @P0 LOP3.LUT R11, R16, R13, RZ, 0xfc, !PT ;  /* 0x0000000d100b0212 */ /* 0x000fe400078efcff */
[----:B------:R-:W-:-:S02]  /*1180*/  @P0 SHF.L.U64.HI R16, R8, R25, R9 ;  /* 0x0000001908100219 */ /* 0x000fc40000010209 */
[----:B------:R-:W-:Y:S02]  /*1190*/  @P0 SHF.R.U32.HI R23, RZ, R14, R23 ;  /* 0x0000000eff170219 */ /* 0x000fe40000011617 */
[----:B------:R-:W-:Y:S02]  /*11a0*/  @P0 LOP3.LUT R8, R15, R22, RZ, 0xfc, !PT ;  /* 0x000000160f080212 */ /* 0x000fe400078efcff */
[----:B------:R-:W-:Y:S02]  /*11b0*/  SHF.L.U64.HI R14, R10, 0x2, R11 ;  /* 0x000000020a0e7819 */ /* 0x000fe4000001020b */
[----:B------:R-:W-:Y:S02]  /*11c0*/  @P0 LOP3.LUT R9, R16, R23, RZ, 0xfc, !PT ;  /* 0x0000001710090212 */ /* 0x000fe400078efcff */
[----:B------:R-:W-:Y:S02]  /*11d0*/  SHF.L.W.U32.HI R11, R11, 0x2, R8 ;  /* 0x000000020b0b7819 */ /* 0x000fe40000010e08 */
[----:B------:R-:W-:-:S02]  /*11e0*/  IADD3 RZ, P0, PT, RZ, -R12, RZ ;  /* 0x8000000cffff7210 */ /* 0x000fc40007f1e0ff */
[----:B------:R-:W-:Y:S02]  /*11f0*/  LOP3.LUT R10, RZ, R14, RZ, 0x33, !PT ;  /* 0x0000000eff0a7212 */ /* 0x000fe400078e33ff */
[----:B------:R-:W-:Y:S02]  /*1200*/  SHF.L.W.U32.HI R8, R8, 0x2, R9 ;  /* 0x0000000208087819 */ /* 0x000fe40000010e09 */
[----:B------:R-:W-:Y:S02]  /*1210*/  LOP3.LUT R13, RZ, R11, RZ, 0x33, !PT ;  /* 0x0000000bff0d7212 */ /* 0x000fe400078e33ff */
[----:B------:R-:W-:Y:S02]  /*1220*/  IADD3.X R15, P0, PT, RZ, R10, RZ, P0, !PT ;  /* 0x0000000aff0f7210 */ /* 0x000fe4000071e4ff */
[----:B------:R-:W-:Y:S02]  /*1230*/  LOP3.LUT R10, RZ, R8, RZ, 0x33, !PT ;  /* 0x00000008ff0a7212 */ /* 0x000fe400078e33ff */
[----:B------:R-:W-:-:S02]  /*1240*/  IADD3.X R16, P1, PT, RZ, R13, RZ, P0, !PT ;  /* 0x0000000dff107210 */ /* 0x000fc4000073e4ff */
[----:B------:R-:W-:-:S03]  /*1250*/  ISETP.GT.U32.AND P2, PT, R11, -0x1, PT ;  /* 0xffffffff0b00780c */ /* 0x000fc60003f44070 */
[----:B------:R-:W-:Y:S01]  /*1260*/  IMAD.X R13, RZ, RZ, R10, P1 ;  /* 0x000000ffff0d7224 */ /* 0x000fe200008e060a */
[----:B------:R-:W-:-:S04]  /*1270*/  ISETP.GT.AND.EX P0, PT, R8, -0x1, PT, P2 ;  /* 0xffffffff0800780c */ /* 0x000fc80003f04320 */
[----:B------:R-:W-:Y:S02]  /*1280*/  SEL R10, R8, R13, P0 ;  /* 0x0000000d080a7207 */ /* 0x000fe40000000000 */
[----:B------:R-:W-:Y:S02]  /*1290*/  SEL R13, R11, R16, P0 ;  /* 0x000000100b0d7207 */ /* 0x000fe40000000000 */
[----:B------:R-:W-:-:S04]  /*12a0*/  ISETP.NE.U32.AND P1, PT, R10, RZ, PT ;  /* 0x000000ff0a00720c */ /* 0x000fc80003f25070 */
[----:B------:R-:W-:Y:S01]  /*12b0*/  SEL R16, R13, R10, !P1 ;  /* 0x0000000a0d107207 */ /* 0x000fe20004800000 */
[----:B------:R-:W-:-:S05]  /*12c0*/  @!P0 IMAD.MOV R12, RZ, RZ, -R12 ;  /* 0x000000ffff0c8224 */ /* 0x000fca00078e0a0c */
[----:B------:R-:W0:Y:S02]  /*12d0*/  FLO.U32 R16, R16 ;  /* 0x0000001000107300 */ /* 0x000e2400000e0000 */
[C---:B0-----:R-:W-:Y:S02]  /*12e0*/  IADD3 R17, PT, PT, -R16.reuse, 0x1f, RZ ;  /* 0x0000001f10117810 */ /* 0x041fe40007ffe1ff */
[----:B------:R-:W-:-:S03]  /*12f0*/  IADD3 R11, PT, PT, -R16, 0x3f, RZ ;  /* 0x0000003f100b7810 */ /* 0x000fc60007ffe1ff */
[----:B------:R-:W-:Y:S01]  /*1300*/  @P1 IMAD.MOV R11, RZ, RZ, R17 ;  /* 0x000000ffff0b1224 */ /* 0x000fe200078e0211 */
[----:B------:R-:W-:-:S04]  /*1310*/  SEL R17, R14, R15, P0 ;  /* 0x0000000f0e117207 */ /* 0x000fc80000000000 */
[----:B------:R-:W-:-:S13]  /*1320*/  ISETP.NE.AND P1, PT, R11, RZ, PT ;  /* 0x000000ff0b00720c */ /* 0x000fda0003f25270 */
[----:B------:R-:W-:Y:S05]  /*1330*/  @!P1 BRA `(.L_x_19) ;  /* 0x0000000000289947 */ /* 0x000fea0003800000 */
[--C-:B------:R-:W-:Y:S02]  /*1340*/  SHF.R.U64 R15, R12, 0x1, R17.reuse ;  /* 0x000000010c0f7819 */ /* 0x100fe40000001211 */
[C---:B------:R-:W-:Y:S02]  /*1350*/  LOP3.LUT R12, R11.reuse, 0x3f, RZ, 0xc0, !PT ;  /* 0x0000003f0b0c7812 */ /* 0x040fe400078ec0ff */
[----:B------:R-:W-:Y:S02]  /*1360*/  SHF.R.U32.HI R17, RZ, 0x1, R17 ;  /* 0x00000001ff117819 */ /* 0x000fe40000011611 */
[----:B------:R-:W-:Y:S02]  /*1370*/  LOP3.LUT R14, R11, 0x3f, RZ, 0xc, !PT ;  /* 0x0000003f0b0e7812 */ /* 0x000fe400078e0cff */
[CC--:B------:R-:W-:Y:S02]  /*1380*/  SHF.L.U64.HI R19, R13.reuse, R12.reuse, R10 ;  /* 0x0000000c0d137219 */ /* 0x0c0fe4000001020a */
[----:B------:R-:W-:-:S02]  /*1390*/  SHF.L.U32 R12, R13, R12, RZ ;  /* 0x0000000c0d0c7219 */ /* 0x000fc400000006ff */
[-CC-:B------:R-:W-:Y:S02]  /*13a0*/  SHF.R.U64 R13, R15, R14.reuse, R17.reuse ;  /* 0x0000000e0f0d7219 */ /* 0x180fe40000001211 */
[----:B------:R-:W-:Y:S02]  /*13b0*/  SHF.R.U32.HI R10, RZ, R14, R17 ;  /* 0x0000000eff0a7219 */ /* 0x000fe40000011611 */
[----:B------:R-:W-:Y:S02]  /*13c0*/  LOP3.LUT R13, R12, R13, RZ, 0xfc, !PT ;  /* 0x0000000d0c0d7212 */ /* 0x000fe400078efcff */
[----:B------:R-:W-:-:S07]  /*13d0*/  LOP3.LUT R10, R19, R10, RZ, 0xfc, !PT ;  /* 0x0000000a130a7212 */ /* 0x000fce00078efcff */
.L_x_19:
[----:B------:R-:W-:Y:S05]  /*13e0*/  BSYNC.RECONVERGENT B2 ;  /* 0x0000000000027941 */ /* 0x000fea0003800200 */
.L_x_18:
[----:B------:R-:W-:-:S04]  /*13f0*/  IMAD.WIDE.U32 R16, R13, 0x2168c235, RZ ;  /* 0x2168c2350d107825 */ /* 0x000fc800078e00ff */
[----:B------:R-:W-:Y:S01]  /*1400*/  IMAD.MOV.U32 R14, RZ, RZ, R17 ;  /* 0x000000ffff0e7224 */ /* 0x000fe200078e0011 */
[----:B------:R-:W-:Y:S01]  /*1410*/  IADD3 RZ, P1, PT, R16, R16, RZ ;  /* 0x0000001010ff7210 */ /* 0x000fe20007f3e0ff */
[----:B------:R-:W-:Y:S02]  /*1420*/  IMAD.MOV.U32 R15, RZ, RZ, RZ ;  /* 0x000000ffff0f7224 */ /* 0x000fe400078e00ff */
[----:B------:R-:W-:-:S04]  /*1430*/  IMAD.WIDE.U32 R12, R13, -0x36f0255e, R14 ;  /* 0xc90fdaa20d0c7825 */ /* 0x000fc800078e000e */
[----:B------:R-:W-:-:S04]  /*1440*/  IMAD.HI.U32 R14, R10, -0x36f0255e, RZ ;  /* 0xc90fdaa20a0e7827 */ /* 0x000fc800078e00ff */
[----:B------:R-:W-:-:S04]  /*1450*/  IMAD.WIDE.U32 R12, P2, R10, 0x2168c235, R12 ;  /* 0x2168c2350a0c7825 */ /* 0x000fc8000784000c */
[----:B------:R-:W-:Y:S01]  /*1460*/  IMAD R15, R10, -0x36f0255e, RZ ;  /* 0xc90fdaa20a0f7824 */ /* 0x000fe200078e02ff */
[----:B------:R-:W-:Y:S01]  /*1470*/  IADD3.X RZ, P1, PT, R12, R12, RZ, P1, !PT ;  /* 0x0000000c0cff7210 */ /* 0x000fe20000f3e4ff */
[----:B------:R-:W-:-:S03]  /*1480*/  IMAD.X R10, RZ, RZ, R14, P2 ;  /* 0x000000ffff0a7224 */ /* 0x000fc600010e060e */
[----:B------:R-:W-:-:S04]  /*1490*/  IADD3 R13, P2, PT, R15, R13, RZ ;  /* 0x0000000d0f0d7210 */ /* 0x000fc80007f5e0ff */
[C---:B------:R-:W-:Y:S01]  /*14a0*/  ISETP.GT.U32.AND P3, PT, R13.reuse, RZ, PT ;  /* 0x000000ff0d00720c */ /* 0x040fe20003f64070 */
[----:B------:R-:W-:Y:S01]  /*14b0*/  IMAD.X R10, RZ, RZ, R10, P2 ;  /* 0x000000ffff0a7224 */ /* 0x000fe200010e060a */
[----:B------:R-:W-:-:S04]  /*14c0*/  IADD3.X R12, P2, PT, R13, R13, RZ, P1, !PT ;  /* 0x0000000d0d0c7210 */ /* 0x000fc80000f5e4ff */
[C---:B------:R-:W-:Y:S01]  /*14d0*/  ISETP.GT.AND.EX P1, PT, R10.reuse, RZ, PT, P3 ;  /* 0x000000ff0a00720c */ /* 0x040fe20003f24330 */
[----:B------:R-:W-:-:S03]  /*14e0*/  IMAD.X R15, R10, 0x1, R10, P2 ;  /* 0x000000010a0f7824 */ /* 0x000fc600010e060a */
[----:B------:R-:W-:Y:S02]  /*14f0*/  SEL R12, R12, R13, P1 ;  /* 0x0000000d0c0c7207 */ /* 0x000fe40000800000 */
[----:B------:R-:W-:Y:S02]  /*1500*/  SEL R13, R15, R10, P1 ;  /* 0x0000000a0f0d7207 */ /* 0x000fe40000800000 */
[----:B------:R-:W-:Y:S02]  /*1510*/  IADD3 R10, P2, PT, R12, 0x1, RZ ;  /* 0x000000010c0a7810 */ /* 0x000fe40007f5e0ff */
[----:B------:R-:W-:Y:S02]  /*1520*/  SEL R14, RZ, 0xffffffff, !P1 ;  /* 0xffffffffff0e7807 */ /* 0x000fe40004800000 */
[----:B------:R-:W-:Y:S01]  /*1530*/  LOP3.LUT P1, R12, R18, 0x80000000, RZ, 0xc0, !PT ;  /* 0x80000000120c7812 */ /* 0x000fe2000782c0ff */
[----:B------:R-:W-:Y:S01]  /*1540*/  IMAD.X R13, RZ, RZ, R13, P2 ;  /* 0x000000ffff0d7224 */ /* 0x000fe200010e060d */
[----:B------:R-:W-:Y:S01]  /*1550*/  SHF.R.U32.HI R15, RZ, 0x1e, R9 ;  /* 0x0000001eff0f7819 */ /* 0x000fe20000011609 */
[----:B------:R-:W-:Y:S01]  /*1560*/  IMAD.IADD R11, R14, 0x1, -R11 ;  /* 0x000000010e0b7824 */ /* 0x000fe200078e0a0b */
[----:B------:R-:W-:-:S02]  /*1570*/  @!P0 LOP3.LUT R12, R12, 0x80000000, RZ, 0x3c, !PT ;  /* 0x800000000c0c8812 */ /* 0x000fc400078e3cff */
[----:B------:R-:W-:Y:S01]  /*1580*/  SHF.R.U64 R10, R10, 0xa, R13 ;  /* 0x0000000a0a0a7819 */ /* 0x000fe2000000120d */
[----:B------:R-:W-:Y:S01]  /*1590*/  IMAD.SHL.U32 R9, R11, 0x100000, RZ ;  /* 0x001000000b097824 */ /* 0x000fe200078e00ff */
[----:B------:R-:W-:Y:S02]  /*15a0*/  LEA.HI R8, R8, R15, RZ, 0x1 ;  /* 0x0000000f08087211 */ /* 0x000fe400078f08ff */
[----:B------:R-:W-:-:S03]  /*15b0*/  IADD3 R10, P2, PT, R10, 0x1, RZ ;  /* 0x000000010a0a7810 */ /* 0x000fc60007f5e0ff */
[----:B------:R-:W-:Y:S01]  /*15c0*/  @P1 IMAD.MOV R8, RZ, RZ, -R8 ;  /* 0x000000ffff081224 */ /* 0x000fe200078e0a08 */
[----:B------:R-:W-:-:S04]  /*15d0*/  LEA.HI.X R13, R13, RZ, RZ, 0x16, P2 ;  /* 0x000000ff0d0d7211 */ /* 0x000fc800010fb4ff */
[--C-:B------:R-:W-:Y:S02]  /*15e0*/  SHF.R.U64 R10, R10, 0x1, R13.reuse ;  /* 0x000000010a0a7819 */ /* 0x100fe4000000120d */
[----:B------:R-:W-:Y:S02]  /*15f0*/  SHF.R.U32.HI R14, RZ, 0x1, R13 ;  /* 0x00000001ff0e7819 */ /* 0x000fe4000001160d */
[----:B------:R-:W-:-:S04]  /*1600*/  IADD3 R10, P2, P3, RZ, RZ, R10 ;  /* 0x000000ffff0a7210 */ /* 0x000fc80007b5e00a */
[----:B------:R-:W-:-:S04]  /*1610*/  IADD3.X R9, PT, PT, R9, 0x3fe00000, R14, P2, P3 ;  /* 0x3fe0000009097810 */ /* 0x000fc800017e640e */
[----:B------:R-:W-:-:S07]  /*1620*/  LOP3.LUT R11, R9, R12, RZ, 0xfc, !PT ;  /* 0x0000000c090b7212 */ /* 0x000fce00078efcff */
.L_x_13:
[----:B------:R-:W-:-:S04]  /*1630*/  IMAD.MOV.U32 R21, RZ, RZ, 0x0 ;  /* 0x00000000ff157424 */ /* 0x000fc800078e00ff */
[----:B------:R-:W-:Y:S05]  /*1640*/  RET.REL.NODEC R20 `(_Z10exp_kernelPK7double2jjPS_) ;  /* 0xffffffe8146c7950 */ /* 0x000fea0003c3ffff */
.L_x_20:
        /* <DEDUP_REMOVED lines=11> */
.L_x_113:


//--------------------- .text._Z24calc_singular_inv_kernelPdjjdP7double2 --------------------------
	.section	.text._Z24calc_singular_inv_kernelPdjjdP7double2,"ax",@progbits
	.align	128
        .global         _Z24calc_singular_inv_kernelPdjjdP7double2
        .type           _Z24calc_singular_inv_kernelPdjjdP7double2,@function
        .size           _Z24calc_singular_inv_kernelPdjjdP7double2,(.L_x_114 - _Z24calc_singular_inv_kernelPdjjdP7double2)
        .other          _Z24calc_singular_inv_kernelPdjjdP7double2,@"STO_CUDA_ENTRY STV_DEFAULT"
_Z24calc_singular_inv_kernelPdjjdP7double2:
.text._Z24calc_singular_inv_kernelPdjjdP7double2:
        /* <DEDUP_REMOVED lines=13> */
[----:B------:R-:W-:Y:S01]  /*00d0*/  ISETP.NE.AND P0, PT, R0, R5, PT ;  /* 0x000000050000720c */ /* 0x000fe20003f05270 */
[----:B------:R-:W0:-:S12]  /*00e0*/  LDCU.64 UR4, c[0x0][0x358] ;  /* 0x00006b00ff0477ac */ /* 0x000e180008000a00 */
[----:B------:R-:W-:Y:S05]  /*00f0*/  @P0 BRA `(.L_x_21) ;  /* 0x0000000000780947 */ /* 0x000fea0003800000 */
[----:B------:R-:W1:Y:S01]  /*0100*/  LDC.64 R6, c[0x0][0x380] ;  /* 0x0000e000ff067b82 */ /* 0x000e620000000a00 */
[----:B------:R-:W2:Y:S01]  /*0110*/  LDCU.64 UR8, c[0x0][0x390] ;  /* 0x00007200ff0877ac */ /* 0x000ea20008000a00 */
[----:B-1----:R-:W-:-:S06]  /*0120*/  IMAD.WIDE.U32 R6, R0, 0x8, R6 ;  /* 0x0000000800067825 */ /* 0x002fcc00078e0006 */
[----:B0-----:R-:W2:Y:S01]  /*0130*/  LDG.E.64 R6, desc[UR4][R6.64] ;  /* 0x0000000406067981 */ /* 0x001ea2000c1e1b00 */
[----:B------:R-:W-:Y:S01]  /*0140*/  IMAD.MOV.U32 R2, RZ, RZ, 0x1 ;  /* 0x00000001ff027424 */ /* 0x000fe200078e00ff */
[----:B------:R-:W-:Y:S01]  /*0150*/  BSSY.RECONVERGENT B0, `(.L_x_22) ;  /* 0x0000011000007945 */ /* 0x000fe20003800200 */
[----:B--2---:R-:W-:Y:S01]  /*0160*/  DFMA R8, R6, R6, UR8 ;  /* 0x0000000806087e2b */ /* 0x004fe20008000006 */
[----:B------:R-:W-:-:S05]  /*0170*/  FSETP.GEU.AND P1, PT, |R7|, 6.5827683646048100446e-37, PT ;  /* 0x036000000700780b */ /* 0x000fca0003f2e200 */
[----:B------:R-:W0:Y:S02]  /*0180*/  MUFU.RCP64H R3, R9 ;  /* 0x0000000900037308 */ /* 0x000e240000001800 */
[----:B0-----:R-:W-:-:S08]  /*0190*/  DFMA R4, -R8, R2, 1 ;  /* 0x3ff000000804742b */ /* 0x001fd00000000102 */
[----:B------:R-:W-:-:S08]  /*01a0*/  DFMA R4, R4, R4, R4 ;  /* 0x000000040404722b */ /* 0x000fd00000000004 */
[----:B------:R-:W-:-:S08]  /*01b0*/  DFMA R4, R2, R4, R2 ;  /* 0x000000040204722b */ /* 0x000fd00000000002 */
[----:B------:R-:W-:-:S08]  /*01c0*/  DFMA R2, -R8, R4, 1 ;  /* 0x3ff000000802742b */ /* 0x000fd00000000104 */
[----:B------:R-:W-:-:S08]  /*01d0*/  DFMA R2, R4, R2, R4 ;  /* 0x000000020402722b */ /* 0x000fd00000000004 */
[----:B------:R-:W-:-:S08]  /*01e0*/  DMUL R4, R6, R2 ;  /* 0x0000000206047228 */ /* 0x000fd00000000000 */
[----:B------:R-:W-:-:S08]  /*01f0*/  DFMA R10, -R8, R4, R6 ;  /* 0x00000004080a722b */ /* 0x000fd00000000106 */
[----:B------:R-:W-:-:S10]  /*0200*/  DFMA R4, R2, R10, R4 ;  /* 0x0000000a0204722b */ /* 0x000fd40000000004 */
[----:B------:R-:W-:-:S05]  /*0210*/  FFMA R2, RZ, R9, R5 ;  /* 0x00000009ff027223 */ /* 0x000fca0000000005 */
[----:B------:R-:W-:-:S13]  /*0220*/  FSETP.GT.AND P0, PT, |R2|, 1.469367938527859385e-39, PT ;  /* 0x001000000200780b */ /* 0x000fda0003f04200 */
[----:B------:R-:W-:Y:S05]  /*0230*/  @P0 BRA P1, `(.L_x_23) ;  /* 0x0000000000080947 */ /* 0x000fea0000800000 */
[----:B------:R-:W-:-:S07]  /*0240*/  MOV R10, 0x260 ;  /* 0x00000260000a7802 */ /* 0x000fce0000000f00 */
[----:B------:R-:W-:Y:S05]  /*0250*/  CALL.REL.NOINC `($__internal_0_$__cuda_sm20_div_rn_f64_full) ;  /* 0x0000000000347944 */ /* 0x000fea0003c00000 */
.L_x_23:
[----:B------:R-:W-:Y:S05]  /*0260*/  BSYNC.RECONVERGENT B0 ;  /* 0x0000000000007941 */ /* 0x000fea0003800200 */
.L_x_22:
[----:B------:R-:W0:Y:S01]  /*0270*/  LDC.64 R2, c[0x0][0x398] ;  /* 0x0000e600ff027b82 */ /* 0x000e220000000a00 */
[----:B------:R-:W1:Y:S01]  /*0280*/  LDCU UR7, c[0x0][0x388] ;  /* 0x00007100ff0777ac */ /* 0x000e620008000800 */
[----:B------:R-:W-:Y:S01]  /*0290*/  CS2R R6, SRZ ;  /* 0x0000000000067805 */ /* 0x000fe2000001ff00 */
[----:B-1----:R-:W-:-:S04]  /*02a0*/  IMAD R9, R0, UR7, R0 ;  /* 0x0000000700097c24 */ /* 0x002fc8000f8e0200 */
[----:B0-----:R-:W-:-:S05]  /*02b0*/  IMAD.WIDE.U32 R2, R9, 0x10, R2 ;  /* 0x0000001009027825 */ /* 0x001fca00078e0002 */
[----:B------:R-:W-:Y:S01]  /*02c0*/  STG.E.128 desc[UR4][R2.64], R4 ;  /* 0x0000000402007986 */ /* 0x000fe2000c101d04 */
[----:B------:R-:W-:Y:S05]  /*02d0*/  EXIT ;  /* 0x000000000000794d */ /* 0x000fea0003800000 */
.L_x_21:
[----:B------:R-:W1:Y:S01]  /*02e0*/  LDC.64 R2, c[0x0][0x398] ;  /* 0x0000e600ff027b82 */ /* 0x000e620000000a00 */
[----:B------:R-:W-:-:S04]  /*02f0*/  IMAD R5, R0, UR6, R5 ;  /* 0x0000000600057c24 */ /* 0x000fc8000f8e0205 */
[----:B-1----:R-:W-:-:S05]  /*0300*/  IMAD.WIDE.U32 R2, R5, 0x10, R2 ;  /* 0x0000001005027825 */ /* 0x002fca00078e0002 */
[----:B0-----:R-:W-:Y:S01]  /*0310*/  STG.E.128 desc[UR4][R2.64], RZ ;  /* 0x000000ff02007986 */ /* 0x001fe2000c101d04 */
[----:B------:R-:W-:Y:S05]  /*0320*/  EXIT ;  /* 0x000000000000794d */ /* 0x000fea0003800000 */
        .weak           $__internal_0_$__cuda_sm20_div_rn_f64_full
        .type           $__internal_0_$__cuda_sm20_div_rn_f64_full,@function
        .size           $__internal_0_$__cuda_sm20_div_rn_f64_full,(.L_x_114 - $__internal_0_$__cuda_sm20_div_rn_f64_full)
$__internal_0_$__cuda_sm20_div_rn_f64_full:
[C---:B------:R-:W-:Y:S01]  /*0330*/  FSETP.GEU.AND P0, PT, |R9|.reuse, 1.469367938527859385e-39, PT ;  /* 0x001000000900780b */ /* 0x040fe20003f0e200 */
[--C-:B------:R-:W-:Y:S01]  /*0340*/  IMAD.MOV.U32 R4, RZ, RZ, R8.reuse ;  /* 0x000000ffff047224 */ /* 0x100fe200078e0008 */
[----:B------:R-:W-:Y:S01]  /*0350*/  LOP3.LUT R2, R9, 0x800fffff, RZ, 0xc0, !PT ;  /* 0x800fffff09027812 */ /* 0x000fe200078ec0ff */
[----:B------:R-:W-:Y:S01]  /*0360*/  IMAD.MOV.U32 R5, RZ, RZ, R9 ;  /* 0x000000ffff057224 */ /* 0x000fe200078e0009 */
[C---:B------:R-:W-:Y:S01]  /*0370*/  FSETP.GEU.AND P2, PT, |R7|.reuse, 1.469367938527859385e-39, PT ;  /* 0x001000000700780b */ /* 0x040fe20003f4e200 */
[----:B------:R-:W-:Y:S01]  /*0380*/  IMAD.MOV.U32 R16, RZ, RZ, 0x1 ;  /* 0x00000001ff107424 */ /* 0x000fe200078e00ff */
[----:B------:R-:W-:Y:S01]  /*0390*/  LOP3.LUT R3, R2, 0x3ff00000, RZ, 0xfc, !PT ;  /* 0x3ff0000002037812 */ /* 0x000fe200078efcff */
[----:B------:R-:W-:Y:S01]  /*03a0*/  IMAD.MOV.U32 R2, RZ, RZ, R8 ;  /* 0x000000ffff027224 */ /* 0x000fe200078e0008 */
[----:B------:R-:W-:Y:S01]  /*03b0*/  LOP3.LUT R11, R7, 0x7ff00000, RZ, 0xc0, !PT ;  /* 0x7ff00000070b7812 */ /* 0x000fe200078ec0ff */
[----:B------:R-:W-:Y:S01]  /*03c0*/  BSSY.RECONVERGENT B1, `(.L_x_24) ;  /* 0x0000051000017945 */ /* 0x000fe20003800200 */
[----:B------:R-:W-:-:S03]  /*03d0*/  LOP3.LUT R14, R9, 0x7ff00000, RZ, 0xc0, !PT ;  /* 0x7ff00000090e7812 */ /* 0x000fc600078ec0ff */
[----:B------:R-:W-:Y:S01]  /*03e0*/  @!P0 DMUL R2, R4, 8.98846567431157953865e+307 ;  /* 0x7fe0000004028828 */ /* 0x000fe20000000000 */
[----:B------:R-:W-:-:S03]  /*03f0*/  ISETP.GE.U32.AND P1, PT, R11, R14, PT ;  /* 0x0000000e0b00720c */ /* 0x000fc60003f26070 */
[----:B------:R-:W-:Y:S02]  /*0400*/  @!P2 LOP3.LUT R8, R5, 0x7ff00000, RZ, 0xc0, !PT ;  /* 0x7ff000000508a812 */ /* 0x000fe400078ec0ff */
[----:B------:R-:W0:Y:S02]  /*0410*/  MUFU.RCP64H R17, R3 ;  /* 0x0000000300117308 */ /* 0x000e240000001800 */
[----:B------:R-:W-:Y:S01]  /*0420*/  @!P2 ISETP.GE.U32.AND P3, PT, R11, R8, PT ;  /* 0x000000080b00a20c */ /* 0x000fe20003f66070 */
[----:B------:R-:W-:Y:S01]  /*0430*/  IMAD.MOV.U32 R8, RZ, RZ, R6 ;  /* 0x000000ffff087224 */ /* 0x000fe200078e0006 */
[----:B0-----:R-:W-:-:S08]  /*0440*/  DFMA R12, R16, -R2, 1 ;  /* 0x3ff00000100c742b */ /* 0x001fd00000000802 */
[----:B------:R-:W-:Y:S01]  /*0450*/  DFMA R18, R12, R12, R12 ;  /* 0x0000000c0c12722b */ /* 0x000fe2000000000c */
[----:B------:R-:W-:-:S05]  /*0460*/  IMAD.MOV.U32 R12, RZ, RZ, 0x1ca00000 ;  /* 0x1ca00000ff0c7424 */ /* 0x000fca00078e00ff */
[C---:B------:R-:W-:Y:S02]  /*0470*/  @!P2 SEL R13, R12.reuse, 0x63400000, !P3 ;  /* 0x634000000c0da807 */ /* 0x040fe40005800000 */
[----:B------:R-:W-:Y:S01]  /*0480*/  DFMA R16, R16, R18, R16 ;  /* 0x000000121010722b */ /* 0x000fe20000000010 */
[----:B------:R-:W-:Y:S01]  /*0490*/  SEL R9, R12, 0x63400000, !P1 ;  /* 0x634000000c097807 */ /* 0x000fe20004800000 */
[----:B------:R-:W-:Y:S01]  /*04a0*/  @!P2 IMAD.MOV.U32 R18, RZ, RZ, RZ ;  /* 0x000000ffff12a224 */ /* 0x000fe200078e00ff */
[--C-:B------:R-:W-:Y:S02]  /*04b0*/  @!P2 LOP3.LUT R13, R13, 0x80000000, R7.reuse, 0xf8, !PT ;  /* 0x800000000d0da812 */ /* 0x100fe400078ef807 */
[----:B------:R-:W-:Y:S02]  /*04c0*/  LOP3.LUT R9, R9, 0x800fffff, R7, 0xf8, !PT ;  /* 0x800fffff09097812 */ /* 0x000fe400078ef807 */
[----:B------:R-:W-:Y:S01]  /*04d0*/  @!P2 LOP3.LUT R19, R13, 0x100000, RZ, 0xfc, !PT ;  /* 0x001000000d13a812 */ /* 0x000fe200078efcff */
[----:B------:R-:W-:-:S05]  /*04e0*/  DFMA R20, R16, -R2, 1 ;  /* 0x3ff000001014742b */ /* 0x000fca0000000802 */
[----:B------:R-:W-:-:S03]  /*04f0*/  @!P2 DFMA R8, R8, 2, -R18 ;  /* 0x400000000808a82b */ /* 0x000fc60000000812 */
[----:B------:R-:W-:Y:S01]  /*0500*/  DFMA R16, R16, R20, R16 ;  /* 0x000000141010722b */ /* 0x000fe20000000010 */
[----:B------:R-:W-:Y:S02]  /*0510*/  IMAD.MOV.U32 R21, RZ, RZ, R11 ;  /* 0x000000ffff157224 */ /* 0x000fe400078e000b */
[----:B------:R-:W-:Y:S01]  /*0520*/  IMAD.MOV.U32 R20, RZ, RZ, R14 ;  /* 0x000000ffff147224 */ /* 0x000fe200078e000e */
[----:B------:R-:W-:-:S03]  /*0530*/  @!P0 LOP3.LUT R20, R3, 0x7ff00000, RZ, 0xc0, !PT ;  /* 0x7ff0000003148812 */ /* 0x000fc600078ec0ff */
[----:B------:R-:W-:Y:S01]  /*0540*/  @!P2 LOP3.LUT R21, R9, 0x7ff00000, RZ, 0xc0, !PT ;  /* 0x7ff000000915a812 */ /* 0x000fe200078ec0ff */
[----:B------:R-:W-:Y:S01]  /*0550*/  DMUL R18, R16, R8 ;  /* 0x0000000810127228 */ /* 0x000fe20000000000 */
[----:B------:R-:W-:-:S03]  /*0560*/  VIADD R22, R20, 0xffffffff ;  /* 0xffffffff14167836 */ /* 0x000fc60000000000 */
[----:B------:R-:W-:-:S04]  /*0570*/  VIADD R13, R21, 0xffffffff ;  /* 0xffffffff150d7836 */ /* 0x000fc80000000000 */
[----:B------:R-:W-:Y:S01]  /*0580*/  DFMA R14, R18, -R2, R8 ;  /* 0x80000002120e722b */ /* 0x000fe20000000008 */
[----:B------:R-:W-:-:S04]  /*0590*/  ISETP.GT.U32.AND P0, PT, R13, 0x7feffffe, PT ;  /* 0x7feffffe0d00780c */ /* 0x000fc80003f04070 */
[----:B------:R-:W-:-:S03]  /*05a0*/  ISETP.GT.U32.OR P0, PT, R22, 0x7feffffe, P0 ;  /* 0x7feffffe1600780c */ /* 0x000fc60000704470 */
[----:B------:R-:W-:-:S10]  /*05b0*/  DFMA R14, R16, R14, R18 ;  /* 0x0000000e100e722b */ /* 0x000fd40000000012 */
[----:B------:R-:W-:Y:S05]  /*05c0*/  @P0 BRA `(.L_x_25) ;  /* 0x00000000006c0947 */ /* 0x000fea0003800000 */
[----:B------:R-:W-:-:S04]  /*05d0*/  LOP3.LUT R16, R5, 0x7ff00000, RZ, 0xc0, !PT ;  /* 0x7ff0000005107812 */ /* 0x000fc800078ec0ff */
[CC--:B------:R-:W-:Y:S02]  /*05e0*/  VIADDMNMX R6, R11.reuse, -R16.reuse, 0xb9600000, !PT ;  /* 0xb96000000b067446 */ /* 0x0c0fe40007800910 */
[----:B------:R-:W-:Y:S02]  /*05f0*/  ISETP.GE.U32.AND P0, PT, R11, R16, PT ;  /* 0x000000100b00720c */ /* 0x000fe40003f06070 */
[----:B------:R-:W-:Y:S02]  /*0600*/  VIMNMX R6, PT, PT, R6, 0x46a00000, PT ;  /* 0x46a0000006067848 */ /* 0x000fe40003fe0100 */
[----:B------:R-:W-:-:S05]  /*0610*/  SEL R11, R12, 0x63400000, !P0 ;  /* 0x634000000c0b7807 */ /* 0x000fca0004000000 */
[----:B------:R-:W-:Y:S02]  /*0620*/  IMAD.IADD R11, R6, 0x1, -R11 ;  /* 0x00000001060b7824 */ /* 0x000fe400078e0a0b */
[----:B------:R-:W-:Y:S02]  /*0630*/  IMAD.MOV.U32 R6, RZ, RZ, RZ ;  /* 0x000000ffff067224 */ /* 0x000fe400078e00ff */
[----:B------:R-:W-:-:S06]  /*0640*/  VIADD R7, R11, 0x7fe00000 ;  /* 0x7fe000000b077836 */ /* 0x000fcc0000000000 */
[----:B------:R-:W-:-:S10]  /*0650*/  DMUL R12, R14, R6 ;  /* 0x000000060e0c7228 */ /* 0x000fd40000000000 */
[----:B------:R-:W-:-:S13]  /*0660*/  FSETP.GTU.AND P0, PT, |R13|, 1.469367938527859385e-39, PT ;  /* 0x001000000d00780b */ /* 0x000fda0003f0c200 */
[----:B------:R-:W-:Y:S05]  /*0670*/  @P0 BRA `(.L_x_26) ;  /* 0x0000000000940947 */ /* 0x000fea0003800000 */
[----:B------:R-:W-:Y:S01]  /*0680*/  DFMA R2, R14, -R2, R8 ;  /* 0x800000020e02722b */ /* 0x000fe20000000008 */
[----:B------:R-:W-:-:S09]  /*0690*/  IMAD.MOV.U32 R6, RZ, RZ, RZ ;  /* 0x000000ffff067224 */ /* 0x000fd200078e00ff */
[C---:B------:R-:W-:Y:S02]  /*06a0*/  FSETP.NEU.AND P0, PT, R3.reuse, RZ, PT ;  /* 0x000000ff0300720b */ /* 0x040fe40003f0d000 */
[----:B------:R-:W-:-:S04]  /*06b0*/  LOP3.LUT R5, R3, 0x80000000, R5, 0x48, !PT ;  /* 0x8000000003057812 */ /* 0x000fc800078e4805 */
[----:B------:R-:W-:-:S07]  /*06c0*/  LOP3.LUT R7, R5, R7, RZ, 0xfc, !PT ;  /* 0x0000000705077212 */ /* 0x000fce00078efcff */
[----:B------:R-:W-:Y:S05]  /*06d0*/  @!P0 BRA `(.L_x_26) ;  /* 0x00000000007c8947 */ /* 0x000fea0003800000 */
[----:B------:R-:W-:Y:S01]  /*06e0*/  IMAD.MOV R3, RZ, RZ, -R11 ;  /* 0x000000ffff037224 */ /* 0x000fe200078e0a0b */
[----:B------:R-:W-:Y:S01]  /*06f0*/  DMUL.RP R6, R14, R6 ;  /* 0x000000060e067228 */ /* 0x000fe20000008000 */
[----:B------:R-:W-:Y:S01]  /*0700*/  IMAD.MOV.U32 R2, RZ, RZ, RZ ;  /* 0x000000ffff027224 */ /* 0x000fe200078e00ff */
[----:B------:R-:W-:-:S05]  /*0710*/  IADD3 R11, PT, PT, -R11, -0x43300000, RZ ;  /* 0xbcd000000b0b7810 */ /* 0x000fca0007ffe1ff */
[----:B------:R-:W-:-:S03]  /*0720*/  DFMA R2, R12, -R2, R14 ;  /* 0x800000020c02722b */ /* 0x000fc6000000000e */
[----:B------:R-:W-:-:S07]  /*0730*/  LOP3.LUT R5, R7, R5, RZ, 0x3c, !PT ;  /* 0x0000000507057212 */ /* 0x000fce00078e3cff */
[----:B------:R-:W-:-:S04]  /*0740*/  FSETP.NEU.AND P0, PT, |R3|, R11, PT ;  /* 0x0000000b0300720b */ /* 0x000fc80003f0d200 */
[----:B------:R-:W-:Y:S02]  /*0750*/  FSEL R12, R6, R12, !P0 ;  /* 0x0000000c060c7208 */ /* 0x000fe40004000000 */
[----:B------:R-:W-:Y:S01]  /*0760*/  FSEL R13, R5, R13, !P0 ;  /* 0x0000000d050d7208 */ /* 0x000fe20004000000 */
[----:B------:R-:W-:Y:S06]  /*0770*/  BRA `(.L_x_26) ;  /* 0x0000000000547947 */ /* 0x000fec0003800000 */
.L_x_25:
[----:B------:R-:W-:-:S14]  /*0780*/  DSETP.NAN.AND P0, PT, R6, R6, PT ;  /* 0x000000060600722a */ /* 0x000fdc0003f08000 */
[----:B------:R-:W-:Y:S05]  /*0790*/  @P0 BRA `(.L_x_27) ;  /* 0x0000000000440947 */ /* 0x000fea0003800000 */
[----:B------:R-:W-:-:S14]  /*07a0*/  DSETP.NAN.AND P0, PT, R4, R4, PT ;  /* 0x000000040400722a */ /* 0x000fdc0003f08000 */
[----:B------:R-:W-:Y:S05]  /*07b0*/  @P0 BRA `(.L_x_28) ;  /* 0x0000000000300947 */ /* 0x000fea0003800000 */
[----:B------:R-:W-:Y:S01]  /*07c0*/  ISETP.NE.AND P0, PT, R21, R20, PT ;  /* 0x000000141500720c */ /* 0x000fe20003f05270 */
[----:B------:R-:W-:Y:S02]  /*07d0*/  IMAD.MOV.U32 R12, RZ, RZ, 0x0 ;  /* 0x00000000ff0c7424 */ /* 0x000fe400078e00ff */
[----:B------:R-:W-:-:S10]  /*07e0*/  IMAD.MOV.U32 R13, RZ, RZ, -0x80000 ;  /* 0xfff80000ff0d7424 */ /* 0x000fd400078e00ff */
[----:B------:R-:W-:Y:S05]  /*07f0*/  @!P0 BRA `(.L_x_26) ;  /* 0x0000000000348947 */ /* 0x000fea0003800000 */
[----:B------:R-:W-:Y:S02]  /*0800*/  ISETP.NE.AND P0, PT, R21, 0x7ff00000, PT ;  /* 0x7ff000001500780c */ /* 0x000fe40003f05270 */
[----:B------:R-:W-:Y:S02]  /*0810*/  LOP3.LUT R13, R7, 0x80000000, R5, 0x48, !PT ;  /* 0x80000000070d7812 */ /* 0x000fe400078e4805 */
[----:B------:R-:W-:-:S13]  /*0820*/  ISETP.EQ.OR P0, PT, R20, RZ, !P0 ;  /* 0x000000ff1400720c */ /* 0x000fda0004702670 */
[----:B------:R-:W-:Y:S01]  /*0830*/  @P0 LOP3.LUT R2, R13, 0x7ff00000, RZ, 0xfc, !PT ;  /* 0x7ff000000d020812 */ /* 0x000fe200078efcff */
[----:B------:R-:W-:Y:S02]  /*0840*/  @!P0 IMAD.MOV.U32 R12, RZ, RZ, RZ ;  /* 0x000000ffff0c8224 */ /* 0x000fe400078e00ff */
[----:B------:R-:W-:Y:S02]  /*0850*/  @P0 IMAD.MOV.U32 R12, RZ, RZ, RZ ;  /* 0x000000ffff0c0224 */ /* 0x000fe400078e00ff */
[----:B------:R-:W-:Y:S01]  /*0860*/  @P0 IMAD.MOV.U32 R13, RZ, RZ, R2 ;  /* 0x000000ffff0d0224 */ /* 0x000fe200078e0002 */
[----:B------:R-:W-:Y:S06]  /*0870*/  BRA `(.L_x_26) ;  /* 0x0000000000147947 */ /* 0x000fec0003800000 */
.L_x_28:
[----:B------:R-:W-:Y:S01]  /*0880*/  LOP3.LUT R13, R5, 0x80000, RZ, 0xfc, !PT ;  /* 0x00080000050d7812 */ /* 0x000fe200078efcff */
[----:B------:R-:W-:Y:S01]  /*0890*/  IMAD.MOV.U32 R12, RZ, RZ, R4 ;  /* 0x000000ffff0c7224 */ /* 0x000fe200078e0004 */
[----:B------:R-:W-:Y:S06]  /*08a0*/  BRA `(.L_x_26) ;  /* 0x0000000000087947 */ /* 0x000fec0003800000 */
.L_x_27:
[----:B------:R-:W-:Y:S01]  /*08b0*/  LOP3.LUT R13, R7, 0x80000, RZ, 0xfc, !PT ;  /* 0x00080000070d7812 */ /* 0x000fe200078efcff */
[----:B------:R-:W-:-:S07]  /*08c0*/  IMAD.MOV.U32 R12, RZ, RZ, R6 ;  /* 0x000000ffff0c7224 */ /* 0x000fce00078e0006 */
.L_x_26:
[----:B------:R-:W-:Y:S05]  /*08d0*/  BSYNC.RECONVERGENT B1 ;  /* 0x0000000000017941 */ /* 0x000fea0003800200 */
.L_x_24:
[----:B------:R-:W-:Y:S02]  /*08e0*/  IMAD.MOV.U32 R11, RZ, RZ, 0x0 ;  /* 0x00000000ff0b7424 */ /* 0x000fe400078e00ff */
[----:B------:R-:W-:Y:S02]  /*08f0*/  IMAD.MOV.U32 R4, RZ, RZ, R12 ;  /* 0x000000ffff047224 */ /* 0x000fe400078e000c */
[----:B------:R-:W-:Y:S01]  /*0900*/  IMAD.MOV.U32 R5, RZ, RZ, R13 ;  /* 0x000000ffff057224 */ /* 0x000fe200078e000d */
[----:B------:R-:W-:Y:S06]  /*0910*/  RET.REL.NODEC R10 `(_Z24calc_singular_inv_kernelPdjjdP7double2) ;  /* 0xfffffff40ab87950 */ /* 0x000fec0003c3ffff */
.L_x_29:
        /* <DEDUP_REMOVED lines=14> */
.L_x_114:


//--------------------- .text._Z11conj_kernelPK7double2jjPS_ --------------------------
	.section	.text._Z11conj_kernelPK7double2jjPS_,"ax",@progbits
	.align	128
        .global         _Z11conj_kernelPK7double2jjPS_
        .type           _Z11conj_kernelPK7double2jjPS_,@function
        .size           _Z11conj_kernelPK7double2jjPS_,(.L_x_129 - _Z11conj_kernelPK7double2jjPS_)
        .other          _Z11conj_kernelPK7double2jjPS_,@"STO_CUDA_ENTRY STV_DEFAULT"
_Z11conj_kernelPK7double2jjPS_:
.text._Z11conj_kernelPK7double2jjPS_:
        /* <DEDUP_REMOVED lines=17> */
[----:B0-----:R-:W-:-:S05]  /*0110*/  IMAD.WIDE.U32 R2, R13, 0x10, R2 ;  /* 0x000000100d027825 */ /* 0x001fca00078e0002 */
[----:B-1----:R-:W3:Y:S02]  /*0120*/  LDG.E.128 R4, desc[UR4][R2.64] ;  /* 0x0000000402047981 */ /* 0x002ee4000c1e1d00 */
[----:B---3--:R-:W-:Y:S01]  /*0130*/  DADD R10, -RZ, -R6 ;  /* 0x00000000ff0a7229 */ /* 0x008fe20000000906 */
[----:B--2---:R-:W-:Y:S01]  /*0140*/  IMAD.WIDE.U32 R6, R13, 0x10, R8 ;  /* 0x000000100d067825 */ /* 0x004fe200078e0008 */
[----:B------:R-:W-:Y:S02]  /*0150*/  MOV R8, R4 ;  /* 0x0000000400087202 */ /* 0x000fe40000000f00 */
[----:B------:R-:W-:-:S05]  /*0160*/  MOV R9, R5 ;  /* 0x0000000500097202 */ /* 0x000fca0000000f00 */
[----:B------:R-:W-:Y:S01]  /*0170*/  STG.E.128 desc[UR4][R6.64], R8 ;  /* 0x0000000806007986 */ /* 0x000fe2000c101d04 */
[----:B------:R-:W-:Y:S05]  /*0180*/  EXIT ;  /* 0x000000000000794d */ /* 0x000fea0003800000 */
.L_x_30:
        /* <DEDUP_REMOVED lines=15> */
.L_x_129:


//--------------------- .text._Z10pow_kernelPKddjjPd --------------------------
	.section	.text._Z10pow_kernelPKddjjPd,"ax",@progbits
	.align	128
        .global         _Z10pow_kernelPKddjjPd
        .type           _Z10pow_kernelPKddjjPd,@function
        .size           _Z10pow_kernelPKddjjPd,(.L_x_115 - _Z10pow_kernelPKddjjPd)
        .other          _Z10pow_kernelPKddjjPd,@"STO_CUDA_ENTRY STV_DEFAULT"
_Z10pow_kernelPKddjjPd:
.text._Z10pow_kernelPKddjjPd:
        /* <DEDUP_REMOVED lines=19> */
[----:B------:R-:W-:Y:S01]  /*0130*/  BSSY.RECONVERGENT B0, `(.L_x_31) ;  /* 0x0000025000007945 */ /* 0x000fe20003800200 */
[----:B--2---:R-:W-:-:S04]  /*0140*/  SHF.R.U32.HI R0, RZ, 0x14, R9 ;  /* 0x00000014ff007819 */ /* 0x004fc80000011609 */
[----:B------:R-:W-:-:S05]  /*0150*/  LOP3.LUT R0, R0, 0x7ff, RZ, 0xc0, !PT ;  /* 0x000007ff00007812 */ /* 0x000fca00078ec0ff */
[----:B------:R-:W-:-:S05]  /*0160*/  VIADD R7, R0, 0xfffffc0c ;  /* 0xfffffc0c00077836 */ /* 0x000fca0000000000 */
[CC--:B------:R-:W-:Y:S02]  /*0170*/  SHF.L.U32 R0, R8.reuse, R7.reuse, RZ ;  /* 0x0000000708007219 */ /* 0x0c0fe400000006ff */
[----:B------:R-:W-:Y:S02]  /*0180*/  SHF.L.U64.HI R7, R8, R7, R9 ;  /* 0x0000000708077219 */ /* 0x000fe40000010209 */
[----:B------:R-:W-:-:S04]  /*0190*/  ISETP.NE.U32.AND P0, PT, R0, RZ, PT ;  /* 0x000000ff0000720c */ /* 0x000fc80003f05070 */
[----:B------:R-:W-:-:S04]  /*01a0*/  ISETP.NE.AND.EX P0, PT, R7, -0x80000000, PT, P0 ;  /* 0x800000000700780c */ /* 0x000fc80003f05300 */
[----:B------:R-:W-:Y:S01]  /*01b0*/  PLOP3.LUT P1, PT, P0, PT, PT, 0x8, 0x80 ;  /* 0x000000000080781c */ /* 0x000fe2000072e170 */
[----:B---3--:R-:W-:-:S06]  /*01c0*/  DSETP.NEU.AND P2, PT, R2, RZ, PT ;  /* 0x000000ff0200722a */ /* 0x008fcc0003f4d000 */
[----:B------:R-:W-:-:S08]  /*01d0*/  ISETP.GE.OR P3, PT, R9, RZ, P2 ;  /* 0x000000ff0900720c */ /* 0x000fd00001766670 */
[----:B------:R-:W0:Y:S01]  /*01e0*/  @!P2 LDC.64 R4, c[0x0][0x388] ;  /* 0x0000e200ff04ab82 */ /* 0x000e220000000a00 */
[----:B------:R-:W-:Y:S01]  /*01f0*/  @!P2 IMAD.MOV.U32 R6, RZ, RZ, RZ ;  /* 0x000000ffff06a224 */ /* 0x000fe200078e00ff */
[----:B0-----:R-:W-:-:S06]  /*0200*/  @!P2 DSETP.NEU.AND P1, PT, |R4|, 0.5, !P0 ;  /* 0x3fe000000400a42a */ /* 0x001fcc000472d200 */
[----:B------:R-:W-:-:S04]  /*0210*/  @!P2 SEL R7, R3, RZ, P1 ;  /* 0x000000ff0307a207 */ /* 0x000fc80000800000 */
[----:B------:R-:W-:Y:S01]  /*0220*/  @!P3 LOP3.LUT R7, R7, 0x7ff00000, RZ, 0xfc, !PT ;  /* 0x7ff000000707b812 */ /* 0x000fe200078efcff */
[----:B------:R-:W-:Y:S06]  /*0230*/  @!P2 BRA `(.L_x_32) ;  /* 0x000000000050a947 */ /* 0x000fec0003800000 */
[----:B------:R-:W-:Y:S01]  /*0240*/  DADD R4, -RZ, |R2| ;  /* 0x00000000ff047229 */ /* 0x000fe20000000502 */
[----:B------:R-:W-:Y:S01]  /*0250*/  BSSY.RECONVERGENT B1, `(.L_x_33) ;  /* 0x0000003000017945 */ /* 0x000fe20003800200 */
[----:B------:R-:W-:-:S09]  /*0260*/  MOV R0, 0x280 ;  /* 0x0000028000007802 */ /* 0x000fd20000000f00 */
[----:B------:R-:W-:Y:S05]  /*0270*/  CALL.REL.NOINC `($_Z10pow_kernelPKddjjPd$__internal_accurate_pow) ;  /* 0x0000000000ec7944 */ /* 0x000fea0003c00000 */
[----:B------:R-:W-:Y:S05]  /*0280*/  BSYNC.RECONVERGENT B1 ;  /* 0x0000000000017941 */ /* 0x000fea0003800200 */
.L_x_33:
[----:B------:R-:W0:Y:S01]  /*0290*/  LDCU.64 UR4, c[0x0][0x388] ;  /* 0x00007100ff0477ac */ /* 0x000e220008000a00 */
[----:B------:R-:W-:Y:S01]  /*02a0*/  IMAD.MOV.U32 R8, RZ, RZ, R11 ;  /* 0x000000ffff087224 */ /* 0x000fe200078e000b */
[----:B------:R-:W-:Y:S01]  /*02b0*/  ISETP.GE.AND P2, PT, R3, RZ, PT ;  /* 0x000000ff0300720c */ /* 0x000fe20003f46270 */
[----:B------:R-:W-:-:S06]  /*02c0*/  IMAD.MOV.U32 R9, RZ, RZ, R12 ;  /* 0x000000ffff097224 */ /* 0x000fcc00078e000c */
[----:B------:R-:W-:Y:S01]  /*02d0*/  DADD R8, -RZ, -R8 ;  /* 0x00000000ff087229 */ /* 0x000fe20000000908 */
[----:B0-----:R-:W-:Y:S02]  /*02e0*/  IMAD.U32 R4, RZ, RZ, UR4 ;  /* 0x00000004ff047e24 */ /* 0x001fe4000f8e00ff */
[----:B------:R-:W-:-:S04]  /*02f0*/  IMAD.U32 R5, RZ, RZ, UR5 ;  /* 0x00000005ff057e24 */ /* 0x000fc8000f8e00ff */
[----:B------:R-:W0:Y:S02]  /*0300*/  FRND.F64.TRUNC R6, R4 ;  /* 0x0000000400067313 */ /* 0x000e24000030d800 */
[----:B0-----:R-:W-:Y:S01]  /*0310*/  DSETP.NEU.AND P0, PT, R6, R4, PT ;  /* 0x000000040600722a */ /* 0x001fe20003f0d000 */
[-C--:B------:R-:W-:Y:S02]  /*0320*/  FSEL R6, R8, R11.reuse, P1 ;  /* 0x0000000b08067208 */ /* 0x080fe40000800000 */
[-C--:B------:R-:W-:Y:S02]  /*0330*/  FSEL R7, R9, R12.reuse, P1 ;  /* 0x0000000c09077208 */ /* 0x080fe40000800000 */
[----:B------:R-:W-:Y:S02]  /*0340*/  FSEL R6, R6, R11, !P2 ;  /* 0x0000000b06067208 */ /* 0x000fe40005000000 */
[----:B------:R-:W-:-:S07]  /*0350*/  FSEL R7, R7, R12, !P2 ;  /* 0x0000000c07077208 */ /* 0x000fce0005000000 */
[----:B------:R-:W-:Y:S02]  /*0360*/  @P0 FSEL R6, R6, RZ, P2 ;  /* 0x000000ff06060208 */ /* 0x000fe40001000000 */
[----:B------:R-:W-:-:S07]  /*0370*/  @P0 FSEL R7, R7, -QNAN , P2 ;  /* 0xfff8000007070808 */ /* 0x000fce0001000000 */
.L_x_32:
[----:B------:R-:W-:Y:S05]  /*0380*/  BSYNC.RECONVERGENT B0 ;  /* 0x0000000000007941 */ /* 0x000fea0003800200 */
.L_x_31:
[----:B------:R-:W-:Y:S01]  /*0390*/  DADD R8, R2, R4 ;  /* 0x0000000002087229 */ /* 0x000fe20000000004 */
[----:B------:R-:W-:Y:S09]  /*03a0*/  BSSY.RECONVERGENT B0, `(.L_x_34) ;  /* 0x000001e000007945 */ /* 0x000ff20003800200 */
[----:B------:R-:W-:-:S04]  /*03b0*/  LOP3.LUT R8, R9, 0x7ff00000, RZ, 0xc0, !PT ;  /* 0x7ff0000009087812 */ /* 0x000fc800078ec0ff */
[----:B------:R-:W-:-:S13]  /*03c0*/  ISETP.NE.AND P0, PT, R8, 0x7ff00000, PT ;  /* 0x7ff000000800780c */ /* 0x000fda0003f05270 */
[----:B------:R-:W-:Y:S05]  /*03d0*/  @P0 BRA `(.L_x_35) ;  /* 0x0000000000680947 */ /* 0x000fea0003800000 */
[----:B------:R-:W-:-:S14]  /*03e0*/  DSETP.NAN.AND P0, PT, R2, R4, PT ;  /* 0x000000040200722a */ /* 0x000fdc0003f08000 */
[----:B------:R-:W-:Y:S01]  /*03f0*/  @P0 DADD R6, R2, R4 ;  /* 0x0000000002060229 */ /* 0x000fe20000000004 */
[----:B------:R-:W-:Y:S10]  /*0400*/  @P0 BRA `(.L_x_35) ;  /* 0x00000000005c0947 */ /* 0x000ff40003800000 */
[----:B------:R-:W-:-:S14]  /*0410*/  DSETP.NEU.AND P0, PT, |R4|, +INF , PT ;  /* 0x7ff000000400742a */ /* 0x000fdc0003f0d200 */
[----:B------:R-:W-:Y:S05]  /*0420*/  @P0 BRA `(.L_x_36) ;  /* 0x0000000000240947 */ /* 0x000fea0003800000 */
[----:B------:R-:W0:Y:S01]  /*0430*/  LDCU UR4, c[0x0][0x38c] ;  /* 0x00007180ff0477ac */ /* 0x000e220008000800 */
[----:B------:R-:W-:-:S06]  /*0440*/  DSETP.GT.AND P0, PT, |R2|, 1, PT ;  /* 0x3ff000000200742a */ /* 0x000fcc0003f04200 */
[----:B------:R-:W-:Y:S01]  /*0450*/  SEL R6, RZ, 0x7ff00000, !P0 ;  /* 0x7ff00000ff067807 */ /* 0x000fe20004000000 */
[----:B------:R-:W-:Y:S01]  /*0460*/  DSETP.NEU.AND P0, PT, R2, -1, PT ;  /* 0xbff000000200742a */ /* 0x000fe20003f0d000 */
[----:B0-----:R-:W-:-:S13]  /*0470*/  ISETP.LE.AND P1, PT, RZ, UR4, PT ;  /* 0x00000004ff007c0c */ /* 0x001fda000bf23270 */
[----:B------:R-:W-:-:S04]  /*0480*/  @!P1 LOP3.LUT R6, R6, 0x7ff00000, RZ, 0x3c, !PT ;  /* 0x7ff0000006069812 */ /* 0x000fc800078e3cff */
[----:B------:R-:W-:Y:S01]  /*0490*/  SEL R7, R6, 0x3ff00000, P0 ;  /* 0x3ff0000006077807 */ /* 0x000fe20000000000 */
[----:B------:R-:W-:Y:S01]  /*04a0*/  IMAD.MOV.U32 R6, RZ, RZ, RZ ;  /* 0x000000ffff067224 */ /* 0x000fe200078e00ff */
[----:B------:R-:W-:Y:S06]  /*04b0*/  BRA `(.L_x_35) ;  /* 0x0000000000307947 */ /* 0x000fec0003800000 */
.L_x_36:
[----:B------:R-:W-:-:S14]  /*04c0*/  DSETP.NEU.AND P0, PT, |R2|, +INF , PT ;  /* 0x7ff000000200742a */ /* 0x000fdc0003f0d200 */
[----:B------:R-:W-:Y:S05]  /*04d0*/  @P0 BRA `(.L_x_35) ;  /* 0x0000000000280947 */ /* 0x000fea0003800000 */
[----:B------:R-:W0:Y:S01]  /*04e0*/  LDC R0, c[0x0][0x38c] ;  /* 0x0000e300ff007b82 */ /* 0x000e220000000800 */
[----:B------:R-:W-:Y:S01]  /*04f0*/  ISETP.GE.AND P2, PT, R3, RZ, PT ;  /* 0x000000ff0300720c */ /* 0x000fe20003f46270 */
[----:B------:R-:W-:Y:S01]  /*0500*/  IMAD.MOV.U32 R6, RZ, RZ, RZ ;  /* 0x000000ffff067224 */ /* 0x000fe200078e00ff */
[C---:B0-----:R-:W-:Y:S02]  /*0510*/  ISETP.GE.AND P0, PT, R0.reuse, RZ, PT ;  /* 0x000000ff0000720c */ /* 0x041fe40003f06270 */
[----:B------:R-:W-:Y:S02]  /*0520*/  LOP3.LUT R0, R0, 0x7fffffff, RZ, 0xc0, !PT ;  /* 0x7fffffff00007812 */ /* 0x000fe400078ec0ff */
[----:B------:R-:W-:Y:S02]  /*0530*/  SEL R7, RZ, 0x7ff00000, !P0 ;  /* 0x7ff00000ff077807 */ /* 0x000fe40004000000 */
[----:B------:R-:W-:-:S03]  /*0540*/  ISETP.NE.AND P0, PT, R0, 0x3fe00000, PT ;  /* 0x3fe000000000780c */ /* 0x000fc60003f05270 */
[----:B------:R-:W-:-:S05]  /*0550*/  VIADD R0, R7, 0x80000000 ;  /* 0x8000000007007836 */ /* 0x000fca0000000000 */
[----:B------:R-:W-:-:S04]  /*0560*/  SEL R0, R0, R7, P0 ;  /* 0x0000000700007207 */ /* 0x000fc80000000000 */
[----:B------:R-:W-:-:S07]  /*0570*/  @!P2 SEL R7, R0, R7, P1 ;  /* 0x000000070007a207 */ /* 0x000fce0000800000 */
.L_x_35:
[----:B------:R-:W-:Y:S05]  /*0580*/  BSYNC.RECONVERGENT B0 ;  /* 0x0000000000007941 */ /* 0x000fea0003800200 */
.L_x_34:
[----:B------:R-:W0:Y:S01]  /*0590*/  LDC.64 R8, c[0x0][0x398] ;  /* 0x0000e600ff087b82 */ /* 0x000e220000000a00 */
[----:B------:R-:W-:Y:S02]  /*05a0*/  DSETP.NEU.AND P0, PT, R2, 1, PT ;  /* 0x3ff000000200742a */ /* 0x000fe40003f0d000 */
[----:B------:R-:W-:-:S04]  /*05b0*/  DSETP.NEU.AND P1, PT, R4, RZ, PT ;  /* 0x000000ff0400722a */ /* 0x000fc80003f2d000 */
[----:B------:R-:W-:Y:S02]  /*05c0*/  FSEL R2, R6, RZ, P0 ;  /* 0x000000ff06027208 */ /* 0x000fe40000000000 */
[----:B------:R-:W-:Y:S02]  /*05d0*/  FSEL R6, R7, 1.875, P0 ;  /* 0x3ff0000007067808 */ /* 0x000fe40000000000 */
[----:B------:R-:W-:Y:S02]  /*05e0*/  FSEL R2, R2, RZ, P1 ;  /* 0x000000ff02027208 */ /* 0x000fe40000800000 */
[----:B------:R-:W-:Y:S01]  /*05f0*/  FSEL R3, R6, 1.875, P1 ;  /* 0x3ff0000006037808 */ /* 0x000fe20000800000 */
[----:B0-----:R-:W-:-:S05]  /*0600*/  IMAD.WIDE.U32 R10, R10, 0x8, R8 ;  /* 0x000000080a0a7825 */ /* 0x001fca00078e0008 */
[----:B------:R-:W-:Y:S01]  /*0610*/  STG.E.64 desc[UR8][R10.64], R2 ;  /* 0x000000020a007986 */ /* 0x000fe2000c101b08 */
[----:B------:R-:W-:Y:S05]  /*0620*/  EXIT ;  /* 0x000000000000794d */ /* 0x000fea0003800000 */
        .type           $_Z10pow_kernelPKddjjPd$__internal_accurate_pow,@function
        .size           $_Z10pow_kernelPKddjjPd$__internal_accurate_pow,(.L_x_115 - $_Z10pow_kernelPKddjjPd$__internal_accurate_pow)
$_Z10pow_kernelPKddjjPd$__internal_accurate_pow:
[----:B------:R-:W-:Y:S01]  /*0630*/  ISETP.GT.U32.AND P0, PT, R5, 0xfffff, PT ;  /* 0x000fffff0500780c */ /* 0x000fe20003f04070 */
[----:B------:R-:W-:Y:S01]  /*0640*/  IMAD.MOV.U32 R6, RZ, RZ, R5 ;  /* 0x000000ffff067224 */ /* 0x000fe200078e0005 */
[----:B------:R-:W-:Y:S01]  /*0650*/  UMOV UR4, 0x7d2cafe2 ;  /* 0x7d2cafe200047882 */ /* 0x000fe20000000000 */
[----:B------:R-:W-:Y:S01]  /*0660*/  IMAD.MOV.U32 R14, RZ, RZ, RZ ;  /* 0x000000ffff0e7224 */ /* 0x000fe200078e00ff */
[----:B------:R-:W-:Y:S01]  /*0670*/  UMOV UR5, 0x3eb0f5ff ;  /* 0x3eb0f5ff00057882 */ /* 0x000fe20000000000 */
[----:B------:R-:W-:Y:S01]  /*0680*/  IMAD.MOV.U32 R18, RZ, RZ, 0x41ad3b5a ;  /* 0x41ad3b5aff127424 */ /* 0x000fe200078e00ff */
[----:B------:R-:W-:Y:S01]  /*0690*/  UMOV UR10, 0xfefa39ef ;  /* 0xfefa39ef000a7882 */ /* 0x000fe20000000000 */
[----:B------:R-:W-:Y:S01]  /*06a0*/  IMAD.MOV.U32 R19, RZ, RZ, 0x3ed0f5d2 ;  /* 0x3ed0f5d2ff137424 */ /* 0x000fe200078e00ff */
[----:B------:R-:W-:Y:S01]  /*06b0*/  UMOV UR11, 0x3fe62e42 ;  /* 0x3fe62e42000b7882 */ /* 0x000fe20000000000 */
[----:B------:R-:W-:Y:S01]  /*06c0*/  UMOV UR12, 0x3b39803f ;  /* 0x3b39803f000c7882 */ /* 0x000fe20000000000 */
[----:B------:R-:W-:-:S03]  /*06d0*/  UMOV UR13, 0x3c7abc9e ;  /* 0x3c7abc9e000d7882 */ /* 0x000fc60000000000 */
[----:B------:R-:W-:-:S10]  /*06e0*/  @!P0 DMUL R22, R4, 1.80143985094819840000e+16 ;  /* 0x4350000004168828 */ /* 0x000fd40000000000 */
[----:B------:R-:W-:Y:S02]  /*06f0*/  @!P0 IMAD.MOV.U32 R6, RZ, RZ, R23 ;  /* 0x000000ffff068224 */ /* 0x000fe400078e0017 */
[----:B------:R-:W-:-:S03]  /*0700*/  @!P0 IMAD.MOV.U32 R4, RZ, RZ, R22 ;  /* 0x000000ffff048224 */ /* 0x000fc600078e0016 */
[----:B------:R-:W-:Y:S01]  /*0710*/  LOP3.LUT R6, R6, 0x800fffff, RZ, 0xc0, !PT ;  /* 0x800fffff06067812 */ /* 0x000fe200078ec0ff */
[----:B------:R-:W-:Y:S01]  /*0720*/  IMAD.MOV.U32 R12, RZ, RZ, R4 ;  /* 0x000000ffff0c7224 */ /* 0x000fe200078e0004 */
[----:B------:R-:W-:Y:S02]  /*0730*/  SHF.R.U32.HI R4, RZ, 0x14, R5 ;  /* 0x00000014ff047819 */ /* 0x000fe40000011605 */
[----:B------:R-:W-:Y:S02]  /*0740*/  LOP3.LUT R13, R6, 0x3ff00000, RZ, 0xfc, !PT ;  /* 0x3ff00000060d7812 */ /* 0x000fe400078efcff */
[----:B------:R-:W-:Y:S02]  /*0750*/  @!P0 LEA.HI R4, R23, 0xffffffca, RZ, 0xc ;  /* 0xffffffca17048811 */ /* 0x000fe400078f60ff */
[----:B------:R-:W-:-:S03]  /*0760*/  ISETP.GE.U32.AND P2, PT, R13, 0x3ff6a09f, PT ;  /* 0x3ff6a09f0d00780c */ /* 0x000fc60003f46070 */
[----:B------:R-:W-:-:S10]  /*0770*/  VIADD R5, R4, 0xfffffc01 ;  /* 0xfffffc0104057836 */ /* 0x000fd40000000000 */
[----:B------:R-:W-:Y:S02]  /*0780*/  @P2 VIADD R7, R13, 0xfff00000 ;  /* 0xfff000000d072836 */ /* 0x000fe40000000000 */
[----:B------:R-:W-:Y:S02]  /*0790*/  @P2 VIADD R5, R4, 0xfffffc02 ;  /* 0xfffffc0204052836 */ /* 0x000fe40000000000 */
[----:B------:R-:W-:-:S03]  /*07a0*/  @P2 IMAD.MOV.U32 R13, RZ, RZ, R7 ;  /* 0x000000ffff0d2224 */ /* 0x000fc600078e0007 */
[----:B------:R-:W-:Y:S01]  /*07b0*/  LOP3.LUT R4, R5, 0x80000000, RZ, 0x3c, !PT ;  /* 0x8000000005047812 */ /* 0x000fe200078e3cff */
[----:B------:R-:W-:Y:S02]  /*07c0*/  IMAD.MOV.U32 R5, RZ, RZ, 0x43300000 ;  /* 0x43300000ff057424 */ /* 0x000fe400078e00ff */
[C---:B------:R-:W-:Y:S02]  /*07d0*/  DADD R8, R12.reuse, 1 ;  /* 0x3ff000000c087429 */ /* 0x040fe40000000000 */
[----:B------:R-:W-:-:S04]  /*07e0*/  DADD R12, R12, -1 ;  /* 0xbff000000c0c7429 */ /* 0x000fc80000000000 */
[----:B------:R-:W0:Y:S02]  /*07f0*/  MUFU.RCP64H R15, R9 ;  /* 0x00000009000f7308 */ /* 0x000e240000001800 */
[----:B0-----:R-:W-:-:S08]  /*0800*/  DFMA R6, -R8, R14, 1 ;  /* 0x3ff000000806742b */ /* 0x001fd0000000010e */
[----:B------:R-:W-:-:S08]  /*0810*/  DFMA R6, R6, R6, R6 ;  /* 0x000000060606722b */ /* 0x000fd00000000006 */
[----:B------:R-:W-:-:S08]  /*0820*/  DFMA R14, R14, R6, R14 ;  /* 0x000000060e0e722b */ /* 0x000fd0000000000e */
[----:B------:R-:W-:-:S08]  /*0830*/  DMUL R6, R12, R14 ;  /* 0x0000000e0c067228 */ /* 0x000fd00000000000 */
[----:B------:R-:W-:-:S08]  /*0840*/  DFMA R6, R12, R14, R6 ;  /* 0x0000000e0c06722b */ /* 0x000fd00000000006 */
[----:B------:R-:W-:Y:S02]  /*0850*/  DMUL R16, R6, R6 ;  /* 0x0000000606107228 */ /* 0x000fe40000000000 */
[----:B------:R-:W-:-:S06]  /*0860*/  DADD R20, R12, -R6 ;  /* 0x000000000c147229 */ /* 0x000fcc0000000806 */
[----:B------:R-:W-:Y:S01]  /*0870*/  DFMA R8, R16, UR4, R18 ;  /* 0x0000000410087c2b */ /* 0x000fe20008000012 */
[----:B------:R-:W-:Y:S01]  /*0880*/  UMOV UR4, 0x75488a3f ;  /* 0x75488a3f00047882 */ /* 0x000fe20000000000 */
[----:B------:R-:W-:Y:S01]  /*0890*/  UMOV UR5, 0x3ef3b20a ;  /* 0x3ef3b20a00057882 */ /* 0x000fe20000000000 */
[----:B------:R-:W-:-:S05]  /*08a0*/  DADD R20, R20, R20 ;  /* 0x0000000014147229 */ /* 0x000fca0000000014 */
[----:B------:R-:W-:Y:S01]  /*08b0*/  DFMA R8, R16, R8, UR4 ;  /* 0x0000000410087e2b */ /* 0x000fe20008000008 */
[----:B------:R-:W-:Y:S01]  /*08c0*/  UMOV UR4, 0xe4faecd5 ;  /* 0xe4faecd500047882 */ /* 0x000fe20000000000 */
[----:B------:R-:W-:Y:S01]  /*08d0*/  UMOV UR5, 0x3f1745cd ;  /* 0x3f1745cd00057882 */ /* 0x000fe20000000000 */
[-C--:B------:R-:W-:Y:S02]  /*08e0*/  DFMA R20, R12, -R6.reuse, R20 ;  /* 0x800000060c14722b */ /* 0x080fe40000000014 */
[----:B------:R-:W-:-:S03]  /*08f0*/  DMUL R12, R6, R6 ;  /* 0x00000006060c7228 */ /* 0x000fc60000000000 */
[----:B------:R-:W-:Y:S01]  /*0900*/  DFMA R8, R16, R8, UR4 ;  /* 0x0000000410087e2b */ /* 0x000fe20008000008 */
[----:B------:R-:W-:Y:S01]  /*0910*/  UMOV UR4, 0x258a578b ;  /* 0x258a578b00047882 */ /* 0x000fe20000000000 */
[----:B------:R-:W-:Y:S01]  /*0920*/  UMOV UR5, 0x3f3c71c7 ;  /* 0x3f3c71c700057882 */ /* 0x000fe20000000000 */
[----:B------:R-:W-:-:S05]  /*0930*/  DMUL R14, R14, R20 ;  /* 0x000000140e0e7228 */ /* 0x000fca0000000000 */
        /* <DEDUP_REMOVED lines=10> */
[----:B------:R-:W-:Y:S01]  /*09e0*/  DADD R24, -R8, UR4 ;  /* 0x0000000408187e29 */ /* 0x000fe20008000100 */
[----:B------:R-:W-:Y:S01]  /*09f0*/  UMOV UR4, 0xb9e7b0 ;  /* 0x00b9e7b000047882 */ /* 0x000fe20000000000 */
[----:B------:R-:W-:-:S06]  /*0a00*/  UMOV UR5, 0x3c46a4cb ;  /* 0x3c46a4cb00057882 */ /* 0x000fcc0000000000 */
[----:B------:R-:W-:Y:S02]  /*0a10*/  DFMA R20, R16, R18, R24 ;  /* 0x000000121014722b */ /* 0x000fe40000000018 */
[C---:B------:R-:W-:Y:S01]  /*0a20*/  DMUL R16, R6.reuse, R12 ;  /* 0x0000000c06107228 */ /* 0x040fe20000000000 */
[----:B------:R-:W-:Y:S01]  /*0a30*/  VIADD R19, R15, 0x100000 ;  /* 0x001000000f137836 */ /* 0x000fe20000000000 */
[----:B------:R-:W-:Y:S01]  /*0a40*/  DFMA R24, R6, R6, -R12 ;  /* 0x000000060618722b */ /* 0x000fe2000000080c */
[----:B------:R-:W-:-:S03]  /*0a50*/  IMAD.MOV.U32 R18, RZ, RZ, R14 ;  /* 0x000000ffff127224 */ /* 0x000fc600078e000e */
[----:B------:R-:W-:Y:S01]  /*0a60*/  DADD R20, R20, -UR4 ;  /* 0x8000000414147e29 */ /* 0x000fe20008000000 */
[----:B------:R-:W-:Y:S01]  /*0a70*/  UMOV UR4, 0x80000000 ;  /* 0x8000000000047882 */ /* 0x000fe20000000000 */
[C---:B------:R-:W-:Y:S01]  /*0a80*/  DFMA R26, R6.reuse, R12, -R16 ;  /* 0x0000000c061a722b */ /* 0x040fe20000000810 */
[----:B------:R-:W-:Y:S01]  /*0a90*/  UMOV UR5, 0x43300000 ;  /* 0x4330000000057882 */ /* 0x000fe20000000000 */
[----:B------:R-:W-:-:S04]  /*0aa0*/  DFMA R24, R6, R18, R24 ;  /* 0x000000120618722b */ /* 0x000fc80000000018 */
[----:B------:R-:W-:Y:S02]  /*0ab0*/  DADD R18, R8, R20 ;  /* 0x0000000008127229 */ /* 0x000fe40000000014 */
[----:B------:R-:W-:-:S06]  /*0ac0*/  DFMA R26, R14, R12, R26 ;  /* 0x0000000c0e1a722b */ /* 0x000fcc000000001a */
[----:B------:R-:W-:Y:S02]  /*0ad0*/  DMUL R12, R18, R16 ;  /* 0x00000010120c7228 */ /* 0x000fe40000000000 */
[----:B------:R-:W-:Y:S02]  /*0ae0*/  DFMA R24, R6, R24, R26 ;  /* 0x000000180618722b */ /* 0x000fe4000000001a */
[----:B------:R-:W-:-:S04]  /*0af0*/  DADD R26, R8, -R18 ;  /* 0x00000000081a7229 */ /* 0x000fc80000000812 */
[----:B------:R-:W-:-:S04]  /*0b00*/  DFMA R8, R18, R16, -R12 ;  /* 0x000000101208722b */ /* 0x000fc8000000080c */
[----:B------:R-:W-:-:S04]  /*0b10*/  DADD R26, R20, R26 ;  /* 0x00000000141a7229 */ /* 0x000fc8000000001a */
[----:B------:R-:W-:-:S08]  /*0b20*/  DFMA R8, R18, R24, R8 ;  /* 0x000000181208722b */ /* 0x000fd00000000008 */
[----:B------:R-:W-:-:S08]  /*0b30*/  DFMA R26, R26, R16, R8 ;  /* 0x000000101a1a722b */ /* 0x000fd00000000008 */
[----:B------:R-:W-:-:S08]  /*0b40*/  DADD R16, R12, R26 ;  /* 0x000000000c107229 */ /* 0x000fd0000000001a */
[--C-:B------:R-:W-:Y:S02]  /*0b50*/  DADD R8, R6, R16.reuse ;  /* 0x0000000006087229 */ /* 0x100fe40000000010 */
[----:B------:R-:W-:-:S06]  /*0b60*/  DADD R12, R12, -R16 ;  /* 0x000000000c0c7229 */ /* 0x000fcc0000000810 */
[----:B------:R-:W-:Y:S02]  /*0b70*/  DADD R6, R6, -R8 ;  /* 0x0000000006067229 */ /* 0x000fe40000000808 */
[----:B------:R-:W-:-:S06]  /*0b80*/  DADD R12, R26, R12 ;  /* 0x000000001a0c7229 */ /* 0x000fcc000000000c */
[----:B------:R-:W-:-:S08]  /*0b90*/  DADD R6, R16, R6 ;  /* 0x0000000010067229 */ /* 0x000fd00000000006 */
[----:B------:R-:W-:-:S08]  /*0ba0*/  DADD R6, R12, R6 ;  /* 0x000000000c067229 */ /* 0x000fd00000000006 */
[----:B------:R-:W-:Y:S02]  /*0bb0*/  DADD R6, R14, R6 ;  /* 0x000000000e067229 */ /* 0x000fe40000000006 */
[----:B------:R-:W-:Y:S01]  /*0bc0*/  DADD R14, R4, -UR4 ;  /* 0x80000004040e7e29 */ /* 0x000fe20008000000 */
[----:B------:R-:W-:Y:S01]  /*0bd0*/  UMOV UR4, 0xfefa39ef ;  /* 0xfefa39ef00047882 */ /* 0x000fe20000000000 */
[----:B------:R-:W-:-:S04]  /*0be0*/  UMOV UR5, 0x3fe62e42 ;  /* 0x3fe62e4200057882 */ /* 0x000fc80000000000 */
[----:B------:R-:W-:-:S08]  /*0bf0*/  DADD R12, R8, R6 ;  /* 0x00000000080c7229 */ /* 0x000fd00000000006 */
[--C-:B------:R-:W-:Y:S01]  /*0c00*/  DFMA R4, R14, UR4, R12.reuse ;  /* 0x000000040e047c2b */ /* 0x100fe2000800000c */
[----:B------:R-:W0:Y:S01]  /*0c10*/  LDCU.64 UR4, c[0x0][0x388] ;  /* 0x00007100ff0477ac */ /* 0x000e220008000a00 */
[----:B------:R-:W-:-:S06]  /*0c20*/  DADD R8, R8, -R12 ;  /* 0x0000000008087229 */ /* 0x000fcc000000080c */
[----:B------:R-:W-:Y:S02]  /*0c30*/  DFMA R16, R14, -UR10, R4 ;  /* 0x8000000a0e107c2b */ /* 0x000fe40008000004 */
[----:B------:R-:W-:-:S06]  /*0c40*/  DADD R8, R6, R8 ;  /* 0x0000000006087229 */ /* 0x000fcc0000000008 */
[----:B------:R-:W-:Y:S01]  /*0c50*/  DADD R16, -R12, R16 ;  /* 0x000000000c107229 */ /* 0x000fe20000000110 */
[----:B0-----:R-:W-:-:S04]  /*0c60*/  USHF.L.U32 UR6, UR5, 0x1, URZ ;  /* 0x0000000105067899 */ /* 0x001fc800080006ff */
[----:B------:R-:W-:-:S03]  /*0c70*/  UISETP.GT.U32.AND UP0, UPT, UR6, -0x2000001, UPT ;  /* 0xfdffffff0600788c */ /* 0x000fc6000bf04070 */
[----:B------:R-:W-:-:S08]  /*0c80*/  DADD R8, R8, -R16 ;  /* 0x0000000008087229 */ /* 0x000fd00000000810 */
[----:B------:R-:W-:Y:S01]  /*0c90*/  DFMA R8, R14, UR12, R8 ;  /* 0x0000000c0e087c2b */ /* 0x000fe20008000008 */
[----:B------:R-:W-:-:S07]  /*0ca0*/  @UP0 ULOP3.LUT UR5, UR5, 0xff0fffff, URZ, 0xc0, !UPT ;  /* 0xff0fffff05050892 */ /* 0x000fce000f8ec0ff */
[----:B------:R-:W-:-:S08]  /*0cb0*/  DADD R6, R4, R8 ;  /* 0x0000000004067229 */ /* 0x000fd00000000008 */
[----:B------:R-:W-:Y:S02]  /*0cc0*/  DADD R12, R4, -R6 ;  /* 0x00000000040c7229 */ /* 0x000fe40000000806 */
[----:B------:R-:W-:-:S06]  /*0cd0*/  DMUL R4, R6, UR4 ;  /* 0x0000000406047c28 */ /* 0x000fcc0008000000 */
[----:B------:R-:W-:Y:S02]  /*0ce0*/  DADD R12, R8, R12 ;  /* 0x00000000080c7229 */ /* 0x000fe4000000000c */
[----:B------:R-:W-:Y:S01]  /*0cf0*/  DFMA R6, R6, UR4, -R4 ;  /* 0x0000000406067c2b */ /* 0x000fe20008000804 */
[----:B------:R-:W-:Y:S02]  /*0d00*/  IMAD.MOV.U32 R8, RZ, RZ, 0x652b82fe ;  /* 0x652b82feff087424 */ /* 0x000fe400078e00ff */
[----:B------:R-:W-:-:S05]  /*0d10*/  IMAD.MOV.U32 R9, RZ, RZ, 0x3ff71547 ;  /* 0x3ff71547ff097424 */ /* 0x000fca00078e00ff */
[----:B------:R-:W-:Y:S01]  /*0d20*/  DFMA R12, R12, UR4, R6 ;  /* 0x000000040c0c7c2b */ /* 0x000fe20008000006 */
[----:B------:R-:W-:Y:S01]  /*0d30*/  UMOV UR4, 0x3b39803f ;  /* 0x3b39803f00047882 */ /* 0x000fe20000000000 */
[----:B------:R-:W-:-:S06]  /*0d40*/  UMOV UR5, 0x3c7abc9e ;  /* 0x3c7abc9e00057882 */ /* 0x000fcc0000000000 */
[----:B------:R-:W-:-:S08]  /*0d50*/  DADD R6, R4, R12 ;  /* 0x0000000004067229 */ /* 0x000fd0000000000c */
[----:B------:R-:W-:Y:S02]  /*0d60*/  DFMA R8, R6, R8, 6.75539944105574400000e+15 ;  /* 0x433800000608742b */ /* 0x000fe40000000008 */
[----:B------:R-:W-:Y:S01]  /*0d70*/  FSETP.GEU.AND P0, PT, |R7|, 4.1917929649353027344, PT ;  /* 0x4086232b0700780b */ /* 0x000fe20003f0e200 */
[----:B------:R-:W-:-:S05]  /*0d80*/  DADD R4, R4, -R6 ;  /* 0x0000000004047229 */ /* 0x000fca0000000806 */
[----:B------:R-:W-:-:S03]  /*0d90*/  DADD R14, R8, -6.75539944105574400000e+15 ;  /* 0xc3380000080e7429 */ /* 0x000fc60000000000 */
[----:B------:R-:W-:-:S05]  /*0da0*/  DADD R12, R12, R4 ;  /* 0x000000000c0c7229 */ /* 0x000fca0000000004 */
[----:B------:R-:W-:-:S08]  /*0db0*/  DFMA R16, R14, -UR10, R6 ;  /* 0x8000000a0e107c2b */ /* 0x000fd00008000006 */
        /* <DEDUP_REMOVED lines=47> */
.L_x_37:
[----:B------:R-:W-:Y:S02]  /*10b0*/  DFMA R6, R12, R4, R4 ;  /* 0x000000040c06722b */ /* 0x000fe40000000004 */
[----:B------:R-:W-:-:S08]  /*10c0*/  DSETP.NEU.AND P0, PT, |R4|, +INF , PT ;  /* 0x7ff000000400742a */ /* 0x000fd00003f0d200 */
[----:B------:R-:W-:Y:S01]  /*10d0*/  FSEL R11, R4, R6, !P0 ;  /* 0x00000006040b7208 */ /* 0x000fe20004000000 */
[----:B------:R-:W-:Y:S01]  /*10e0*/  IMAD.MOV.U32 R4, RZ, RZ, R0 ;  /* 0x000000ffff047224 */ /* 0x000fe200078e0000 */
[----:B------:R-:W-:Y:S01]  /*10f0*/  FSEL R12, R5, R7, !P0 ;  /* 0x00000007050c7208 */ /* 0x000fe20004000000 */
[----:B------:R-:W-:-:S04]  /*1100*/  IMAD.MOV.U32 R5, RZ, RZ, 0x0 ;  /* 0x00000000ff057424 */ /* 0x000fc800078e00ff */
[----:B------:R-:W-:Y:S05]  /*1110*/  RET.REL.NODEC R4 `(_Z10pow_kernelPKddjjPd) ;  /* 0xffffffec04b87950 */ /* 0x000fea0003c3ffff */
.L_x_38:
        /* <DEDUP_REMOVED lines=14> */
.L_x_115:


//--------------------- .text._Z19make_complex_kernelPKdS0_jjP7double2 --------------------------
	.section	.text._Z19make_complex_kernelPKdS0_jjP7double2,"ax",@progbits
	.align	128
        .global         _Z19make_complex_kernelPKdS0_jjP7double2
        .type           _Z19make_complex_kernelPKdS0_jjP7double2,@function
        .size           _Z19make_complex_kernelPKdS0_jjP7double2,(.L_x_131 - _Z19make_complex_kernelPKdS0_jjP7double2)
        .other          _Z19make_complex_kernelPKdS0_jjP7double2,@"STO_CUDA_ENTRY STV_DEFAULT"
_Z19make_complex_kernelPKdS0_jjP7double2:
.text._Z19make_complex_kernelPKdS0_jjP7double2:
        /* <DEDUP_REMOVED lines=16> */
[----:B------:R-:W2:Y:S08]  /*0100*/  LDC.64 R2, c[0x0][0x380] ;  /* 0x0000e000ff027b82 */ /* 0x000eb00000000a00 */
[----:B------:R-:W3:Y:S01]  /*0110*/  LDC.64 R8, c[0x0][0x398] ;  /* 0x0000e600ff087b82 */ /* 0x000ee20000000a00 */
[----:B0-----:R-:W-:-:S06]  /*0120*/  IMAD.WIDE.U32 R6, R11, 0x8, R6 ;  /* 0x000000080b067825 */ /* 0x001fcc00078e0006 */
[----:B-1----:R-:W4:Y:S01]  /*0130*/  LDG.E.64 R6, desc[UR4][R6.64] ;  /* 0x0000000406067981 */ /* 0x002f22000c1e1b00 */
[----:B--2---:R-:W-:-:S05]  /*0140*/  IMAD.WIDE.U32 R2, R11, 0x8, R2 ;  /* 0x000000080b027825 */ /* 0x004fca00078e0002 */
[----:B------:R-:W4:Y:S01]  /*0150*/  LDG.E.64 R4, desc[UR4][R2.64] ;  /* 0x0000000402047981 */ /* 0x000f22000c1e1b00 */
[----:B---3--:R-:W-:-:S05]  /*0160*/  IMAD.WIDE.U32 R8, R11, 0x10, R8 ;  /* 0x000000100b087825 */ /* 0x008fca00078e0008 */
[----:B----4-:R-:W-:Y:S01]  /*0170*/  STG.E.128 desc[UR4][R8.64], R4 ;  /* 0x0000000408007986 */ /* 0x010fe2000c101d04 */
[----:B------:R-:W-:Y:S05]  /*0180*/  EXIT ;  /* 0x000000000000794d */ /* 0x000fea0003800000 */
.L_x_39:
        /* <DEDUP_REMOVED lines=15> */
.L_x_131:


//--------------------- .text._Z11sqrt_kernelPKdjjPd --------------------------
	.section	.text._Z11sqrt_kernelPKdjjPd,"ax",@progbits
	.align	128
        .global         _Z11sqrt_kernelPKdjjPd
        .type           _Z11sqrt_kernelPKdjjPd,@function
        .size           _Z11sqrt_kernelPKdjjPd,(.L_x_116 - _Z11sqrt_kernelPKdjjPd)
        .other          _Z11sqrt_kernelPKdjjPd,@"STO_CUDA_ENTRY STV_DEFAULT"
_Z11sqrt_kernelPKdjjPd:
.text._Z11sqrt_kernelPKdjjPd:
        /* <DEDUP_REMOVED lines=15> */
[----:B------:R-:W-:-:S04]  /*00f0*/  IMAD R0, R0, UR6, R3 ;  /* 0x0000000600007c24 */ /* 0x000fc8000f8e0203 */
[----:B0-----:R-:W-:-:S06]  /*0100*/  IMAD.WIDE.U32 R4, R0, 0x8, R4 ;  /* 0x0000000800047825 */ /* 0x001fcc00078e0004 */
[----:B-1----:R-:W2:Y:S01]  /*0110*/  LDG.E.64 R4, desc[UR4][R4.64] ;  /* 0x0000000404047981 */ /* 0x002ea2000c1e1b00 */
[----:B------:R-:W-:Y:S01]  /*0120*/  IMAD.MOV.U32 R8, RZ, RZ, 0x0 ;  /* 0x00000000ff087424 */ /* 0x000fe200078e00ff */
[----:B------:R-:W-:Y:S01]  /*0130*/  MOV R9, 0x3fd80000 ;  /* 0x3fd8000000097802 */ /* 0x000fe20000000f00 */
[----:B------:R-:W-:Y:S01]  /*0140*/  BSSY.RECONVERGENT B0, `(.L_x_40) ;  /* 0x0000013000007945 */ /* 0x000fe20003800200 */
[----:B--2---:R-:W0:Y:S01]  /*0150*/  MUFU.RSQ64H R7, R5 ;  /* 0x0000000500077308 */ /* 0x004e220000001c00 */
[----:B------:R-:W-:-:S05]  /*0160*/  VIADD R6, R5, 0xfcb00000 ;  /* 0xfcb0000005067836 */ /* 0x000fca0000000000 */
[----:B------:R-:W-:Y:S01]  /*0170*/  ISETP.GE.U32.AND P0, PT, R6, 0x7ca00000, PT ;  /* 0x7ca000000600780c */ /* 0x000fe20003f06070 */
[----:B0-----:R-:W-:-:S08]  /*0180*/  DMUL R2, R6, R6 ;  /* 0x0000000606027228 */ /* 0x001fd00000000000 */
[----:B------:R-:W-:-:S08]  /*0190*/  DFMA R2, R4, -R2, 1 ;  /* 0x3ff000000402742b */ /* 0x000fd00000000802 */
[----:B------:R-:W-:Y:S02]  /*01a0*/  DFMA R8, R2, R8, 0.5 ;  /* 0x3fe000000208742b */ /* 0x000fe40000000008 */
[----:B------:R-:W-:-:S08]  /*01b0*/  DMUL R2, R6, R2 ;  /* 0x0000000206027228 */ /* 0x000fd00000000000 */
[----:B------:R-:W-:-:S08]  /*01c0*/  DFMA R8, R8, R2, R6 ;  /* 0x000000020808722b */ /* 0x000fd00000000006 */
[----:B------:R-:W-:Y:S02]  /*01d0*/  DMUL R10, R4, R8 ;  /* 0x00000008040a7228 */ /* 0x000fe40000000000 */
[----:B------:R-:W-:Y:S02]  /*01e0*/  VIADD R15, R9, 0xfff00000 ;  /* 0xfff00000090f7836 */ /* 0x000fe40000000000 */
[----:B------:R-:W-:-:S04]  /*01f0*/  IMAD.MOV.U32 R14, RZ, RZ, R8 ;  /* 0x000000ffff0e7224 */ /* 0x000fc800078e0008 */
[----:B------:R-:W-:-:S08]  /*0200*/  DFMA R12, R10, -R10, R4 ;  /* 0x8000000a0a0c722b */ /* 0x000fd00000000004 */
[----:B------:R-:W-:Y:S01]  /*0210*/  DFMA R2, R12, R14, R10 ;  /* 0x0000000e0c02722b */ /* 0x000fe2000000000a */
[----:B------:R-:W-:Y:S10]  /*0220*/  @!P0 BRA `(.L_x_41) ;  /* 0x0000000000108947 */ /* 0x000ff40003800000 */
[----:B------:R-:W-:-:S07]  /*0230*/  MOV R2, 0x250 ;  /* 0x0000025000027802 */ /* 0x000fce0000000f00 */
[----:B------:R-:W-:Y:S05]  /*0240*/  CALL.REL.NOINC `($__internal_1_$__cuda_sm20_dsqrt_rn_f64_mediumpath_v1) ;  /* 0x00000000001c7944 */ /* 0x000fea0003c00000 */
[----:B------:R-:W-:Y:S01]  /*0250*/  MOV R2, R6 ;  /* 0x0000000600027202 */ /* 0x000fe20000000f00 */
[----:B------:R-:W-:-:S07]  /*0260*/  IMAD.MOV.U32 R3, RZ, RZ, R7 ;  /* 0x000000ffff037224 */ /* 0x000fce00078e0007 */
.L_x_41:
[----:B------:R-:W-:Y:S05]  /*0270*/  BSYNC.RECONVERGENT B0 ;  /* 0x0000000000007941 */ /* 0x000fea0003800200 */
.L_x_40:
[----:B------:R-:W0:Y:S02]  /*0280*/  LDC.64 R4, c[0x0][0x390] ;  /* 0x0000e400ff047b82 */ /* 0x000e240000000a00 */
[----:B0-----:R-:W-:-:S05]  /*0290*/  IMAD.WIDE.U32 R4, R0, 0x8, R4 ;  /* 0x0000000800047825 */ /* 0x001fca00078e0004 */
[----:B------:R-:W-:Y:S01]  /*02a0*/  STG.E.64 desc[UR4][R4.64], R2 ;  /* 0x0000000204007986 */ /* 0x000fe2000c101b04 */
[----:B------:R-:W-:Y:S05]  /*02b0*/  EXIT ;  /* 0x000000000000794d */ /* 0x000fea0003800000 */
        .weak           $__internal_1_$__cuda_sm20_dsqrt_rn_f64_mediumpath_v1
        .type           $__internal_1_$__cuda_sm20_dsqrt_rn_f64_mediumpath_v1,@function
        .size           $__internal_1_$__cuda_sm20_dsqrt_rn_f64_mediumpath_v1,(.L_x_116 - $__internal_1_$__cuda_sm20_dsqrt_rn_f64_mediumpath_v1)
$__internal_1_$__cuda_sm20_dsqrt_rn_f64_mediumpath_v1:
[----:B------:R-:W-:Y:S01]  /*02c0*/  ISETP.GE.U32.AND P0, PT, R6, -0x3400000, PT ;  /* 0xfcc000000600780c */ /* 0x000fe20003f06070 */
[----:B------:R-:W-:Y:S01]  /*02d0*/  BSSY.RECONVERGENT B1, `(.L_x_42) ;  /* 0x0000024000017945 */ /* 0x000fe20003800200 */
[----:B------:R-:W-:-:S11]  /*02e0*/  IMAD.MOV.U32 R9, RZ, RZ, R15 ;  /* 0x000000ffff097224 */ /* 0x000fd600078e000f */
[----:B------:R-:W-:Y:S05]  /*02f0*/  @!P0 BRA `(.L_x_43) ;  /* 0x0000000000208947 */ /* 0x000fea0003800000 */
[----:B------:R-:W-:-:S10]  /*0300*/  DFMA.RM R8, R12, R8, R10 ;  /* 0x000000080c08722b */ /* 0x000fd4000000400a */
[----:B------:R-:W-:-:S04]  /*0310*/  IADD3 R6, P0, PT, R8, 0x1, RZ ;  /* 0x0000000108067810 */ /* 0x000fc80007f1e0ff */
[----:B------:R-:W-:-:S06]  /*0320*/  IADD3.X R7, PT, PT, RZ, R9, RZ, P0, !PT ;  /* 0x00000009ff077210 */ /* 0x000fcc00007fe4ff */
[----:B------:R-:W-:-:S08]  /*0330*/  DFMA.RP R4, -R8, R6, R4 ;  /* 0x000000060804722b */ /* 0x000fd00000008104 */
[----:B------:R-:W-:-:S06]  /*0340*/  DSETP.GT.AND P0, PT, R4, RZ, PT ;  /* 0x000000ff0400722a */ /* 0x000fcc0003f04000 */
[----:B------:R-:W-:Y:S02]  /*0350*/  FSEL R6, R6, R8, P0 ;  /* 0x0000000806067208 */ /* 0x000fe40000000000 */
[----:B------:R-:W-:Y:S01]  /*0360*/  FSEL R7, R7, R9, P0 ;  /* 0x0000000907077208 */ /* 0x000fe20000000000 */
[----:B------:R-:W-:Y:S06]  /*0370*/  BRA `(.L_x_44) ;  /* 0x0000000000647947 */ /* 0x000fec0003800000 */
.L_x_43:
[----:B------:R-:W-:-:S14]  /*0380*/  DSETP.NE.AND P0, PT, R4, RZ, PT ;  /* 0x000000ff0400722a */ /* 0x000fdc0003f05000 */
[----:B------:R-:W-:Y:S05]  /*0390*/  @!P0 BRA `(.L_x_45) ;  /* 0x0000000000588947 */ /* 0x000fea0003800000 */
[----:B------:R-:W-:-:S13]  /*03a0*/  ISETP.GE.AND P0, PT, R5, RZ, PT ;  /* 0x000000ff0500720c */ /* 0x000fda0003f06270 */
[----:B------:R-:W-:Y:S01]  /*03b0*/  @!P0 IMAD.MOV.U32 R6, RZ, RZ, 0x0 ;  /* 0x00000000ff068424 */ /* 0x000fe200078e00ff */
[----:B------:R-:W-:Y:S01]  /*03c0*/  @!P0 MOV R7, 0xfff80000 ;  /* 0xfff8000000078802 */ /* 0x000fe20000000f00 */
[----:B------:R-:W-:Y:S06]  /*03d0*/  @!P0 BRA `(.L_x_44) ;  /* 0x00000000004c8947 */ /* 0x000fec0003800000 */
[----:B------:R-:W-:-:S13]  /*03e0*/  ISETP.GT.AND P0, PT, R5, 0x7fefffff, PT ;  /* 0x7fefffff0500780c */ /* 0x000fda0003f04270 */
[----:B------:R-:W-:Y:S05]  /*03f0*/  @P0 BRA `(.L_x_45) ;  /* 0x0000000000400947 */ /* 0x000fea0003800000 */
[----:B------:R-:W-:Y:S01]  /*0400*/  DMUL R4, R4, 8.11296384146066816958e+31 ;  /* 0x4690000004047828 */ /* 0x000fe20000000000 */
[----:B------:R-:W-:Y:S01]  /*0410*/  IMAD.MOV.U32 R6, RZ, RZ, RZ ;  /* 0x000000ffff067224 */ /* 0x000fe200078e00ff */
[----:B------:R-:W-:Y:S01]  /*0420*/  MOV R10, 0x0 ;  /* 0x00000000000a7802 */ /* 0x000fe20000000f00 */
[----:B------:R-:W-:-:S03]  /*0430*/  IMAD.MOV.U32 R11, RZ, RZ, 0x3fd80000 ;  /* 0x3fd80000ff0b7424 */ /* 0x000fc600078e00ff */
[----:B------:R-:W0:Y:S02]  /*0440*/  MUFU.RSQ64H R7, R5 ;  /* 0x0000000500077308 */ /* 0x000e240000001c00 */
[----:B0-----:R-:W-:-:S08]  /*0450*/  DMUL R8, R6, R6 ;  /* 0x0000000606087228 */ /* 0x001fd00000000000 */
[----:B------:R-:W-:-:S08]  /*0460*/  DFMA R8, R4, -R8, 1 ;  /* 0x3ff000000408742b */ /* 0x000fd00000000808 */
[----:B------:R-:W-:Y:S02]  /*0470*/  DFMA R10, R8, R10, 0.5 ;  /* 0x3fe00000080a742b */ /* 0x000fe4000000000a */
[----:B------:R-:W-:-:S08]  /*0480*/  DMUL R8, R6, R8 ;  /* 0x0000000806087228 */ /* 0x000fd00000000000 */
[----:B------:R-:W-:-:S08]  /*0490*/  DFMA R8, R10, R8, R6 ;  /* 0x000000080a08722b */ /* 0x000fd00000000006 */
[----:B------:R-:W-:Y:S02]  /*04a0*/  DMUL R6, R4, R8 ;  /* 0x0000000804067228 */ /* 0x000fe40000000000 */
[----:B------:R-:W-:-:S06]  /*04b0*/  IADD3 R9, PT, PT, R9, -0x100000, RZ ;  /* 0xfff0000009097810 */ /* 0x000fcc0007ffe0ff */
[----:B------:R-:W-:-:S08]  /*04c0*/  DFMA R10, R6, -R6, R4 ;  /* 0x80000006060a722b */ /* 0x000fd00000000004 */
[----:B------:R-:W-:-:S10]  /*04d0*/  DFMA R6, R8, R10, R6 ;  /* 0x0000000a0806722b */ /* 0x000fd40000000006 */
[----:B------:R-:W-:Y:S01]  /*04e0*/  VIADD R7, R7, 0xfcb00000 ;  /* 0xfcb0000007077836 */ /* 0x000fe20000000000 */
[----:B------:R-:W-:Y:S06]  /*04f0*/  BRA `(.L_x_44) ;  /* 0x0000000000047947 */ /* 0x000fec0003800000 */
.L_x_45:
[----:B------:R-:W-:-:S11]  /*0500*/  DADD R6, R4, R4 ;  /* 0x0000000004067229 */ /* 0x000fd60000000004 */
.L_x_44:
[----:B------:R-:W-:Y:S05]  /*0510*/  BSYNC.RECONVERGENT B1 ;  /* 0x0000000000017941 */ /* 0x000fea0003800200 */
.L_x_42:
[----:B------:R-:W-:-:S04]  /*0520*/  MOV R3, 0x0 ;  /* 0x0000000000037802 */ /* 0x000fc80000000f00 */
[----:B------:R-:W-:Y:S05]  /*0530*/  RET.REL.NODEC R2 `(_Z11sqrt_kernelPKdjjPd) ;  /* 0xfffffff802b07950 */ /* 0x000fea0003c3ffff */
.L_x_46:
        /* <DEDUP_REMOVED lines=12> */
.L_x_116:


//--------------------- .text._Z10abs_kernelPK7double2jjPd --------------------------
	.section	.text._Z10abs_kernelPK7double2jjPd,"ax",@progbits
	.align	128
        .global         _Z10abs_kernelPK7double2jjPd
        .type           _Z10abs_kernelPK7double2jjPd,@function
        .size           _Z10abs_kernelPK7double2jjPd,(.L_x_117 - _Z10abs_kernelPK7double2jjPd)
        .other          _Z10abs_kernelPK7double2jjPd,@"STO_CUDA_ENTRY STV_DEFAULT"
_Z10abs_kernelPK7double2jjPd:
.text._Z10abs_kernelPK7double2jjPd:
        /* <DEDUP_REMOVED lines=16> */
[----:B0-----:R-:W-:-:S05]  /*0100*/  IMAD.WIDE.U32 R2, R0, 0x10, R2 ;  /* 0x0000001000027825 */ /* 0x001fca00078e0002 */
[----:B-1----:R-:W2:Y:S01]  /*0110*/  LDG.E.128 R4, desc[UR4][R2.64] ;  /* 0x0000000402047981 */ /* 0x002ea2000c1e1d00 */
[----:B------:R-:W-:Y:S01]  /*0120*/  IMAD.MOV.U32 R10, RZ, RZ, 0x0 ;  /* 0x00000000ff0a7424 */ /* 0x000fe200078e00ff */
[----:B------:R-:W-:Y:S01]  /*0130*/  MOV R11, 0x3fd80000 ;  /* 0x3fd80000000b7802 */ /* 0x000fe20000000f00 */
[----:B------:R-:W-:Y:S01]  /*0140*/  BSSY.RECONVERGENT B0, `(.L_x_47) ;  /* 0x0000015000007945 */ /* 0x000fe20003800200 */
[----:B--2---:R-:W-:-:S08]  /*0150*/  DMUL R6, R6, R6 ;  /* 0x0000000606067228 */ /* 0x004fd00000000000 */
[----:B------:R-:W-:-:S06]  /*0160*/  DFMA R4, R4, R4, R6 ;  /* 0x000000040404722b */ /* 0x000fcc0000000006 */
[----:B------:R-:W0:Y:S04]  /*0170*/  MUFU.RSQ64H R7, R5 ;  /* 0x0000000500077308 */ /* 0x000e280000001c00 */
        /* <DEDUP_REMOVED lines=14> */
[----:B------:R-:W-:Y:S05]  /*0260*/  CALL.REL.NOINC `($__internal_2_$__cuda_sm20_dsqrt_rn_f64_mediumpath_v1) ;  /* 0x00000000001c7944 */ /* 0x000fea0003c00000 */
[----:B------:R-:W-:Y:S01]  /*0270*/  MOV R2, R6 ;  /* 0x0000000600027202 */ /* 0x000fe20000000f00 */
[----:B------:R-:W-:-:S07]  /*0280*/  IMAD.MOV.U32 R3, RZ, RZ, R7 ;  /* 0x000000ffff037224 */ /* 0x000fce00078e0007 */
.L_x_48:
[----:B------:R-:W-:Y:S05]  /*0290*/  BSYNC.RECONVERGENT B0 ;  /* 0x0000000000007941 */ /* 0x000fea0003800200 */
.L_x_47:
[----:B------:R-:W0:Y:S02]  /*02a0*/  LDC.64 R4, c[0x0][0x390] ;  /* 0x0000e400ff047b82 */ /* 0x000e240000000a00 */
[----:B0-----:R-:W-:-:S05]  /*02b0*/  IMAD.WIDE.U32 R4, R0, 0x8, R4 ;  /* 0x0000000800047825 */ /* 0x001fca00078e0004 */
[----:B------:R-:W-:Y:S01]  /*02c0*/  STG.E.64 desc[UR4][R4.64], R2 ;  /* 0x0000000204007986 */ /* 0x000fe2000c101b04 */
[----:B------:R-:W-:Y:S05]  /*02d0*/  EXIT ;  /* 0x000000000000794d */ /* 0x000fea0003800000 */
        .weak           $__internal_2_$__cuda_sm20_dsqrt_rn_f64_mediumpath_v1
        .type           $__internal_2_$__cuda_sm20_dsqrt_rn_f64_mediumpath_v1,@function
        .size           $__internal_2_$__cuda_sm20_dsqrt_rn_f64_mediumpath_v1,(.L_x_117 - $__internal_2_$__cuda_sm20_dsqrt_rn_f64_mediumpath_v1)
$__internal_2_$__cuda_sm20_dsqrt_rn_f64_mediumpath_v1:
        /* <DEDUP_REMOVED lines=12> */
.L_x_50:
        /* <DEDUP_REMOVED lines=24> */
.L_x_52:
[----:B------:R-:W-:-:S11]  /*0520*/  DADD R6, R4, R4 ;  /* 0x0000000004067229 */ /* 0x000fd60000000004 */
.L_x_51:
[----:B------:R-:W-:Y:S05]  /*0530*/  BSYNC.RECONVERGENT B1 ;  /* 0x0000000000017941 */ /* 0x000fea0003800200 */
.L_x_49:
[----:B------:R-:W-:-:S04]  /*0540*/  MOV R3, 0x0 ;  /* 0x0000000000037802 */ /* 0x000fc80000000f00 */
[----:B------:R-:W-:Y:S05]  /*0550*/  RET.REL.NODEC R2 `(_Z10abs_kernelPK7double2jjPd) ;  /* 0xfffffff802a87950 */ /* 0x000fea0003c3ffff */
.L_x_53:
        /* <DEDUP_REMOVED lines=10> */
.L_x_117:


//--------------------- .text._Z23hadamard_product_kernelPK7double2S1_jjPS_ --------------------------
	.section	.text._Z23hadamard_product_kernelPK7double2S1_jjPS_,"ax",@progbits
	.align	128
        .global         _Z23hadamard_product_kernelPK7double2S1_jjPS_
        .type           _Z23hadamard_product_kernelPK7double2S1_jjPS_,@function
        .size           _Z23hadamard_product_kernelPK7double2S1_jjPS_,(.L_x_134 - _Z23hadamard_product_kernelPK7double2S1_jjPS_)
        .other          _Z23hadamard_product_kernelPK7double2S1_jjPS_,@"STO_CUDA_ENTRY STV_DEFAULT"
_Z23hadamard_product_kernelPK7double2S1_jjPS_:
.text._Z23hadamard_product_kernelPK7double2S1_jjPS_:
        /* <DEDUP_REMOVED lines=19> */
[----:B-1----:R-:W4:Y:S01]  /*0130*/  LDG.E.128 R4, desc[UR4][R4.64] ;  /* 0x0000000404047981 */ /* 0x002f22000c1e1d00 */
[----:B--2---:R-:W-:-:S06]  /*0140*/  IMAD.WIDE.U32 R8, R19, 0x10, R8 ;  /* 0x0000001013087825 */ /* 0x004fcc00078e0008 */
[----:B------:R-:W4:Y:S02]  /*0150*/  LDG.E.128 R8, desc[UR4][R8.64] ;  /* 0x0000000408087981 */ /* 0x000f24000c1e1d00 */
[-C--:B----4-:R-:W-:Y:S02]  /*0160*/  DMUL R2, R6, R10.reuse ;  /* 0x0000000a06027228 */ /* 0x090fe40000000000 */
[----:B------:R-:W-:-:S06]  /*0170*/  DMUL R14, R4, R10 ;  /* 0x0000000a040e7228 */ /* 0x000fcc0000000000 */
[-C--:B------:R-:W-:Y:S02]  /*0180*/  DFMA R12, R4, R8.reuse, -R2 ;  /* 0x00000008040c722b */ /* 0x080fe40000000802 */
[----:B------:R-:W-:Y:S01]  /*0190*/  DFMA R14, R6, R8, R14 ;  /* 0x00000008060e722b */ /* 0x000fe2000000000e */
[----:B---3--:R-:W-:-:S06]  /*01a0*/  IMAD.WIDE.U32 R2, R19, 0x10, R16 ;  /* 0x0000001013027825 */ /* 0x008fcc00078e0010 */
[----:B------:R-:W-:Y:S01]  /*01b0*/  STG.E.128 desc[UR4][R2.64], R12 ;  /* 0x0000000c02007986 */ /* 0x000fe2000c101d04 */
[----:B------:R-:W-:Y:S05]  /*01c0*/  EXIT ;  /* 0x000000000000794d */ /* 0x000fea0003800000 */
.L_x_54:
        /* <DEDUP_REMOVED lines=11> */
.L_x_134:


//--------------------- .text._Z17reciprocal_kernelPK7double2jjPS_ --------------------------
	.section	.text._Z17reciprocal_kernelPK7double2jjPS_,"ax",@progbits
	.align	128
        .global         _Z17reciprocal_kernelPK7double2jjPS_
        .type           _Z17reciprocal_kernelPK7double2jjPS_,@function
        .size           _Z17reciprocal_kernelPK7double2jjPS_,(.L_x_118 - _Z17reciprocal_kernelPK7double2jjPS_)
        .other          _Z17reciprocal_kernelPK7double2jjPS_,@"STO_CUDA_ENTRY STV_DEFAULT"
_Z17reciprocal_kernelPK7double2jjPS_:
.text._Z17reciprocal_kernelPK7double2jjPS_:
        /* <DEDUP_REMOVED lines=19> */
[----:B------:R-:W-:Y:S01]  /*0130*/  BSSY.RECONVERGENT B0, `(.L_x_55) ;  /* 0x0000018000007945 */ /* 0x000fe20003800200 */
[----:B--2---:R-:W-:Y:S01]  /*0140*/  DMUL R2, R10, R10 ;  /* 0x0000000a0a027228 */ /* 0x004fe20000000000 */
[----:B------:R-:W-:-:S07]  /*0150*/  FSETP.GEU.AND P1, PT, |R9|, 6.5827683646048100446e-37, PT ;  /* 0x036000000900780b */ /* 0x000fce0003f2e200 */
[----:B------:R-:W-:-:S06]  /*0160*/  DFMA R2, R8, R8, R2 ;  /* 0x000000080802722b */ /* 0x000fcc0000000002 */
        /* <DEDUP_REMOVED lines=12> */
[----:B------:R-:W-:Y:S01]  /*0230*/  IMAD.MOV.U32 R12, RZ, RZ, R8 ;  /* 0x000000ffff0c7224 */ /* 0x000fe200078e0008 */
[----:B------:R-:W-:Y:S01]  /*0240*/  MOV R16, 0x290 ;  /* 0x0000029000107802 */ /* 0x000fe20000000f00 */
[----:B------:R-:W-:Y:S02]  /*0250*/  IMAD.MOV.U32 R13, RZ, RZ, R9 ;  /* 0x000000ffff0d7224 */ /* 0x000fe400078e0009 */
[----:B------:R-:W-:Y:S02]  /*0260*/  IMAD.MOV.U32 R8, RZ, RZ, R2 ;  /* 0x000000ffff087224 */ /* 0x000fe400078e0002 */
[----:B------:R-:W-:-:S07]  /*0270*/  IMAD.MOV.U32 R9, RZ, RZ, R3 ;  /* 0x000000ffff097224 */ /* 0x000fce00078e0003 */
[----:B------:R-:W-:Y:S05]  /*0280*/  CALL.REL.NOINC `($__internal_3_$__cuda_sm20_div_rn_f64_full) ;  /* 0x0000000000787944 */ /* 0x000fea0003c00000 */
[----:B------:R-:W-:Y:S02]  /*0290*/  IMAD.MOV.U32 R4, RZ, RZ, R6 ;  /* 0x000000ffff047224 */ /* 0x000fe400078e0006 */
[----:B------:R-:W-:-:S07]  /*02a0*/  IMAD.MOV.U32 R5, RZ, RZ, R7 ;  /* 0x000000ffff057224 */ /* 0x000fce00078e0007 */
.L_x_56:
[----:B------:R-:W-:Y:S05]  /*02b0*/  BSYNC.RECONVERGENT B0 ;  /* 0x0000000000007941 */ /* 0x000fea0003800200 */
.L_x_55:
[----:B------:R-:W0:Y:S01]  /*02c0*/  MUFU.RCP64H R7, R3 ;  /* 0x0000000300077308 */ /* 0x000e220000001800 */
[----:B------:R-:W-:Y:S01]  /*02d0*/  IMAD.MOV.U32 R6, RZ, RZ, 0x1 ;  /* 0x00000001ff067424 */ /* 0x000fe200078e00ff */
[----:B------:R-:W-:Y:S05]  /*02e0*/  BSSY.RECONVERGENT B0, `(.L_x_57) ;  /* 0x0000014000007945 */ /* 0x000fea0003800200 */
[----:B0-----:R-:W-:-:S08]  /*02f0*/  DFMA R8, -R2, R6, 1 ;  /* 0x3ff000000208742b */ /* 0x001fd00000000106 */
[----:B------:R-:W-:-:S08]  /*0300*/  DFMA R8, R8, R8, R8 ;  /* 0x000000080808722b */ /* 0x000fd00000000008 */
[----:B------:R-:W-:-:S08]  /*0310*/  DFMA R8, R6, R8, R6 ;  /* 0x000000080608722b */ /* 0x000fd00000000006 */
[----:B------:R-:W-:-:S08]  /*0320*/  DFMA R6, -R2, R8, 1 ;  /* 0x3ff000000206742b */ /* 0x000fd00000000108 */
[----:B------:R-:W-:-:S08]  /*0330*/  DFMA R12, R8, R6, R8 ;  /* 0x00000006080c722b */ /* 0x000fd00000000008 */
[----:B------:R-:W-:-:S08]  /*0340*/  DMUL R6, R10, -R12 ;  /* 0x8000000c0a067228 */ /* 0x000fd00000000000 */
[--C-:B------:R-:W-:Y:S02]  /*0350*/  DFMA R8, -R2, R6, -R10.reuse ;  /* 0x000000060208722b */ /* 0x100fe4000000090a */
[----:B------:R-:W-:-:S06]  /*0360*/  DADD R10, -RZ, -R10 ;  /* 0x00000000ff0a7229 */ /* 0x000fcc000000090a */
[----:B------:R-:W-:-:S04]  /*0370*/  DFMA R6, R12, R8, R6 ;  /* 0x000000080c06722b */ /* 0x000fc80000000006 */
[----:B------:R-:W-:-:S06]  /*0380*/  FSETP.GEU.AND P1, PT, |R11|, 6.5827683646048100446e-37, PT ;  /* 0x036000000b00780b */ /* 0x000fcc0003f2e200 */
        /* <DEDUP_REMOVED lines=9> */
.L_x_58:
[----:B------:R-:W-:Y:S05]  /*0420*/  BSYNC.RECONVERGENT B0 ;  /* 0x0000000000007941 */ /* 0x000fea0003800200 */
.L_x_57:
[----:B------:R-:W0:Y:S02]  /*0430*/  LDC.64 R2, c[0x0][0x390] ;  /* 0x0000e400ff027b82 */ /* 0x000e240000000a00 */
[----:B0-----:R-:W-:-:S05]  /*0440*/  IMAD.WIDE.U32 R2, R0, 0x10, R2 ;  /* 0x0000001000027825 */ /* 0x001fca00078e0002 */
[----:B------:R-:W-:Y:S01]  /*0450*/  STG.E.128 desc[UR4][R2.64], R4 ;  /* 0x0000000402007986 */ /* 0x000fe2000c101d04 */
[----:B------:R-:W-:Y:S05]  /*0460*/  EXIT ;  /* 0x000000000000794d */ /* 0x000fea0003800000 */
        .weak           $__internal_3_$__cuda_sm20_div_rn_f64_full
        .type           $__internal_3_$__cuda_sm20_div_rn_f64_full,@function
        .size           $__internal_3_$__cuda_sm20_div_rn_f64_full,(.L_x_118 - $__internal_3_$__cuda_sm20_div_rn_f64_full)
$__internal_3_$__cuda_sm20_div_rn_f64_full:
[C---:B------:R-:W-:Y:S01]  /*0470*/  FSETP.GEU.AND P0, PT, |R9|.reuse, 1.469367938527859385e-39, PT ;  /* 0x001000000900780b */ /* 0x040fe20003f0e200 */
[----:B------:R-:W-:Y:S01]  /*0480*/  IMAD.MOV.U32 R20, RZ, RZ, 0x1 ;  /* 0x00000001ff147424 */ /* 0x000fe200078e00ff */
[----:B------:R-:W-:Y:S01]  /*0490*/  LOP3.LUT R6, R9, 0x800fffff, RZ, 0xc0, !PT ;  /* 0x800fffff09067812 */ /* 0x000fe200078ec0ff */
[----:B------:R-:W-:Y:S01]  /*04a0*/  BSSY.RECONVERGENT B1, `(.L_x_59) ;  /* 0x0000054000017945 */ /* 0x000fe20003800200 */
[C---:B------:R-:W-:Y:S02]  /*04b0*/  FSETP.GEU.AND P2, PT, |R13|.reuse, 1.469367938527859385e-39, PT ;  /* 0x001000000d00780b */ /* 0x040fe40003f4e200 */
[----:B------:R-:W-:Y:S01]  /*04c0*/  LOP3.LUT R7, R6, 0x3ff00000, RZ, 0xfc, !PT ;  /* 0x3ff0000006077812 */ /* 0x000fe200078efcff */
[----:B------:R-:W-:Y:S01]  /*04d0*/  IMAD.MOV.U32 R6, RZ, RZ, R8 ;  /* 0x000000ffff067224 */ /* 0x000fe200078e0008 */
[----:B------:R-:W-:Y:S02]  /*04e0*/  LOP3.LUT R17, R13, 0x7ff00000, RZ, 0xc0, !PT ;  /* 0x7ff000000d117812 */ /* 0x000fe400078ec0ff */
[----:B------:R-:W-:-:S03]  /*04f0*/  LOP3.LUT R26, R9, 0x7ff00000, RZ, 0xc0, !PT ;  /* 0x7ff00000091a7812 */ /* 0x000fc600078ec0ff */
[----:B------:R-:W-:Y:S01]  /*0500*/  @!P0 DMUL R6, R8, 8.98846567431157953865e+307 ;  /* 0x7fe0000008068828 */ /* 0x000fe20000000000 */
[----:B------:R-:W-:-:S03]  /*0510*/  ISETP.GE.U32.AND P1, PT, R17, R26, PT ;  /* 0x0000001a1100720c */ /* 0x000fc60003f26070 */
[----:B------:R-:W-:Y:S01]  /*0520*/  @!P2 LOP3.LUT R18, R9, 0x7ff00000, RZ, 0xc0, !PT ;  /* 0x7ff000000912a812 */ /* 0x000fe200078ec0ff */
[----:B------:R-:W-:Y:S01]  /*0530*/  @!P2 IMAD.MOV.U32 R24, RZ, RZ, RZ ;  /* 0x000000ffff18a224 */ /* 0x000fe200078e00ff */
[----:B------:R-:W0:Y:S02]  /*0540*/  MUFU.RCP64H R21, R7 ;  /* 0x0000000700157308 */ /* 0x000e240000001800 */
[----:B------:R-:W-:Y:S01]  /*0550*/  @!P2 ISETP.GE.U32.AND P3, PT, R17, R18, PT ;  /* 0x000000121100a20c */ /* 0x000fe20003f66070 */
[----:B------:R-:W-:Y:S01]  /*0560*/  IMAD.MOV.U32 R18, RZ, RZ, 0x1ca00000 ;  /* 0x1ca00000ff127424 */ /* 0x000fe200078e00ff */
[----:B------:R-:W-:-:S04]  /*0570*/  @!P0 LOP3.LUT R26, R7, 0x7ff00000, RZ, 0xc0, !PT ;  /* 0x7ff00000071a8812 */ /* 0x000fc800078ec0ff */
[----:B------:R-:W-:-:S04]  /*0580*/  @!P2 SEL R19, R18, 0x63400000, !P3 ;  /* 0x634000001213a807 */ /* 0x000fc80005800000 */
[----:B------:R-:W-:-:S04]  /*0590*/  @!P2 LOP3.LUT R19, R19, 0x80000000, R13, 0xf8, !PT ;  /* 0x800000001313a812 */ /* 0x000fc800078ef80d */
[----:B------:R-:W-:Y:S01]  /*05a0*/  @!P2 LOP3.LUT R25, R19, 0x100000, RZ, 0xfc, !PT ;  /* 0x001000001319a812 */ /* 0x000fe200078efcff */
[----:B0-----:R-:W-:Y:S01]  /*05b0*/  DFMA R14, R20, -R6, 1 ;  /* 0x3ff00000140e742b */ /* 0x001fe20000000806 */
[----:B------:R-:W-:-:S07]  /*05c0*/  IMAD.MOV.U32 R19, RZ, RZ, R17 ;  /* 0x000000ffff137224 */ /* 0x000fce00078e0011 */
[----:B------:R-:W-:-:S08]  /*05d0*/  DFMA R14, R14, R14, R14 ;  /* 0x0000000e0e0e722b */ /* 0x000fd0000000000e */
[----:B------:R-:W-:Y:S01]  /*05e0*/  DFMA R20, R20, R14, R20 ;  /* 0x0000000e1414722b */ /* 0x000fe20000000014 */
[----:B------:R-:W-:Y:S01]  /*05f0*/  SEL R15, R18, 0x63400000, !P1 ;  /* 0x63400000120f7807 */ /* 0x000fe20004800000 */
[----:B------:R-:W-:-:S03]  /*0600*/  IMAD.MOV.U32 R14, RZ, RZ, R12 ;  /* 0x000000ffff0e7224 */ /* 0x000fc600078e000c */
[----:B------:R-:W-:-:S03]  /*0610*/  LOP3.LUT R15, R15, 0x800fffff, R13, 0xf8, !PT ;  /* 0x800fffff0f0f7812 */ /* 0x000fc600078ef80d */
[----:B------:R-:W-:-:S03]  /*0620*/  DFMA R22, R20, -R6, 1 ;  /* 0x3ff000001416742b */ /* 0x000fc60000000806 */
[----:B------:R-:W-:-:S05]  /*0630*/  @!P2 DFMA R14, R14, 2, -R24 ;  /* 0x400000000e0ea82b */ /* 0x000fca0000000818 */
[----:B------:R-:W-:-:S05]  /*0640*/  DFMA R22, R20, R22, R20 ;  /* 0x000000161416722b */ /* 0x000fca0000000014 */
[----:B------:R-:W-:-:S03]  /*0650*/  @!P2 LOP3.LUT R19, R15, 0x7ff00000, RZ, 0xc0, !PT ;  /* 0x7ff000000f13a812 */ /* 0x000fc600078ec0ff */
[----:B------:R-:W-:Y:S02]  /*0660*/  DMUL R20, R22, R14 ;  /* 0x0000000e16147228 */ /* 0x000fe40000000000 */
[----:B------:R-:W-:-:S05]  /*0670*/  VIADD R27, R19, 0xffffffff ;  /* 0xffffffff131b7836 */ /* 0x000fca0000000000 */
[----:B------:R-:W-:Y:S01]  /*0680*/  ISETP.GT.U32.AND P0, PT, R27, 0x7feffffe, PT ;  /* 0x7feffffe1b00780c */ /* 0x000fe20003f04070 */
[----:B------:R-:W-:Y:S01]  /*0690*/  VIADD R27, R26, 0xffffffff ;  /* 0xffffffff1a1b7836 */ /* 0x000fe20000000000 */
[----:B------:R-:W-:-:S04]  /*06a0*/  DFMA R24, R20, -R6, R14 ;  /* 0x800000061418722b */ /* 0x000fc8000000000e */
[----:B------:R-:W-:-:S04]  /*06b0*/  ISETP.GT.U32.OR P0, PT, R27, 0x7feffffe, P0 ;  /* 0x7feffffe1b00780c */ /* 0x000fc80000704470 */
[----:B------:R-:W-:-:S09]  /*06c0*/  DFMA R24, R22, R24, R20 ;  /* 0x000000181618722b */ /* 0x000fd20000000014 */
[----:B------:R-:W-:Y:S05]  /*06d0*/  @P0 BRA `(.L_x_60) ;  /* 0x00000000006c0947 */ /* 0x000fea0003800000 */
[----:B------:R-:W-:-:S04]  /*06e0*/  LOP3.LUT R20, R9, 0x7ff00000, RZ, 0xc0, !PT ;  /* 0x7ff0000009147812 */ /* 0x000fc800078ec0ff */
[CC--:B------:R-:W-:Y:S02]  /*06f0*/  VIADDMNMX R12, R17.reuse, -R20.reuse, 0xb9600000, !PT ;  /* 0xb9600000110c7446 */ /* 0x0c0fe40007800914 */
[----:B------:R-:W-:Y:S02]  /*0700*/  ISETP.GE.U32.AND P0, PT, R17, R20, PT ;  /* 0x000000141100720c */ /* 0x000fe40003f06070 */
[----:B------:R-:W-:Y:S02]  /*0710*/  VIMNMX R12, PT, PT, R12, 0x46a00000, PT ;  /* 0x46a000000c0c7848 */ /* 0x000fe40003fe0100 */
[----:B------:R-:W-:Y:S01]  /*0720*/  SEL R13, R18, 0x63400000, !P0 ;  /* 0x63400000120d7807 */ /* 0x000fe20004000000 */
[----:B------:R-:W-:-:S04]  /*0730*/  IMAD.MOV.U32 R18, RZ, RZ, RZ ;  /* 0x000000ffff127224 */ /* 0x000fc800078e00ff */
[----:B------:R-:W-:-:S04]  /*0740*/  IMAD.IADD R12, R12, 0x1, -R13 ;  /* 0x000000010c0c7824 */ /* 0x000fc800078e0a0d */
        /* <DEDUP_REMOVED lines=12> */
[----:B------:R-:W-:-:S06]  /*0810*/  IMAD.MOV.U32 R6, RZ, RZ, RZ ;  /* 0x000000ffff067224 */ /* 0x000fcc00078e00ff */
[----:B------:R-:W-:-:S03]  /*0820*/  DFMA R6, R20, -R6, R24 ;  /* 0x800000061406722b */ /* 0x000fc60000000018 */
[----:B------:R-:W-:-:S03]  /*0830*/  LOP3.LUT R9, R19, R9, RZ, 0x3c, !PT ;  /* 0x0000000913097212 */ /* 0x000fc600078e3cff */
[----:B------:R-:W-:-:S04]  /*0840*/  IADD3 R6, PT, PT, -R12, -0x43300000, RZ ;  /* 0xbcd000000c067810 */ /* 0x000fc80007ffe1ff */
[----:B------:R-:W-:-:S04]  /*0850*/  FSETP.NEU.AND P0, PT, |R7|, R6, PT ;  /* 0x000000060700720b */ /* 0x000fc80003f0d200 */
[----:B------:R-:W-:Y:S02]  /*0860*/  FSEL R20, R18, R20, !P0 ;  /* 0x0000001412147208 */ /* 0x000fe40004000000 */
[----:B------:R-:W-:Y:S01]  /*0870*/  FSEL R21, R9, R21, !P0 ;  /* 0x0000001509157208 */ /* 0x000fe20004000000 */
[----:B------:R-:W-:Y:S06]  /*0880*/  BRA `(.L_x_61) ;  /* 0x0000000000547947 */ /* 0x000fec0003800000 */
.L_x_60:
        /* <DEDUP_REMOVED lines=16> */
.L_x_63:
[----:B------:R-:W-:Y:S01]  /*0990*/  LOP3.LUT R21, R9, 0x80000, RZ, 0xfc, !PT ;  /* 0x0008000009157812 */ /* 0x000fe200078efcff */
[----:B------:R-:W-:Y:S01]  /*09a0*/  IMAD.MOV.U32 R20, RZ, RZ, R8 ;  /* 0x000000ffff147224 */ /* 0x000fe200078e0008 */
[----:B------:R-:W-:Y:S06]  /*09b0*/  BRA `(.L_x_61) ;  /* 0x0000000000087947 */ /* 0x000fec0003800000 */
.L_x_62:
[----:B------:R-:W-:Y:S01]  /*09c0*/  LOP3.LUT R21, R13, 0x80000, RZ, 0xfc, !PT ;  /* 0x000800000d157812 */ /* 0x000fe200078efcff */
[----:B------:R-:W-:-:S07]  /*09d0*/  IMAD.MOV.U32 R20, RZ, RZ, R12 ;  /* 0x000000ffff147224 */ /* 0x000fce00078e000c */
.L_x_61:
[----:B------:R-:W-:Y:S05]  /*09e0*/  BSYNC.RECONVERGENT B1 ;  /* 0x0000000000017941 */ /* 0x000fea0003800200 */
.L_x_59:
[----:B------:R-:W-:Y:S02]  /*09f0*/  IMAD.MOV.U32 R17, RZ, RZ, 0x0 ;  /* 0x00000000ff117424 */ /* 0x000fe400078e00ff */
[----:B------:R-:W-:Y:S02]  /*0a00*/  IMAD.MOV.U32 R6, RZ, RZ, R20 ;  /* 0x000000ffff067224 */ /* 0x000fe400078e0014 */
[----:B------:R-:W-:Y:S01]  /*0a10*/  IMAD.MOV.U32 R7, RZ, RZ, R21 ;  /* 0x000000ffff077224 */ /* 0x000fe200078e0015 */
[----:B------:R-:W-:Y:S06]  /*0a20*/  RET.REL.NODEC R16 `(_Z17reciprocal_kernelPK7double2jjPS_) ;  /* 0xfffffff410747950 */ /* 0x000fec0003c3ffff */
.L_x_64:
        /* <DEDUP_REMOVED lines=13> */
.L_x_118:


//--------------------- .text._Z19set_diagonal_kernelPKdjjPd --------------------------
	.section	.text._Z19set_diagonal_kernelPKdjjPd,"ax",@progbits
	.align	128
        .global         _Z19set_diagonal_kernelPKdjjPd
        .type           _Z19set_diagonal_kernelPKdjjPd,@function
        .size           _Z19set_diagonal_kernelPKdjjPd,(.L_x_136 - _Z19set_diagonal_kernelPKdjjPd)
        .other          _Z19set_diagonal_kernelPKdjjPd,@"STO_CUDA_ENTRY STV_DEFAULT"
_Z19set_diagonal_kernelPKdjjPd:
.text._Z19set_diagonal_kernelPKdjjPd:
        /* <DEDUP_REMOVED lines=14> */
[C---:B------:R-:W-:Y:S01]  /*00e0*/  ISETP.NE.AND P0, PT, R7.reuse, R0, PT ;  /* 0x000000000700720c */ /* 0x040fe20003f05270 */
[----:B------:R-:W-:Y:S01]  /*00f0*/  IMAD R3, R7, UR6, R0 ;  /* 0x0000000607037c24 */ /* 0x000fe2000f8e0200 */
[----:B------:R-:W1:Y:S01]  /*0100*/  LDCU.64 UR4, c[0x0][0x358] ;  /* 0x00006b00ff0477ac */ /* 0x000e620008000a00 */
[----:B------:R-:W-:Y:S02]  /*0110*/  BSSY.RECONVERGENT B0, `(.L_x_65) ;  /* 0x0000007000007945 */ /* 0x000fe40003800200 */
[----:B0-----:R-:W-:Y:S01]  /*0120*/  IMAD.WIDE.U32 R4, R3, 0x8, R4 ;  /* 0x0000000803047825 */ /* 0x001fe200078e0004 */
[----:B------:R-:W-:-:S07]  /*0130*/  CS2R R2, SRZ ;  /* 0x0000000000027805 */ /* 0x000fce000001ff00 */
[----:B-1----:R-:W-:Y:S05]  /*0140*/  @P0 BRA `(.L_x_66) ;  /* 0x00000000000c0947 */ /* 0x002fea0003800000 */
[----:B------:R-:W0:Y:S02]  /*0150*/  LDC.64 R2, c[0x0][0x380] ;  /* 0x0000e000ff027b82 */ /* 0x000e240000000a00 */
[----:B0-----:R-:W-:-:S06]  /*0160*/  IMAD.WIDE.U32 R2, R7, 0x8, R2 ;  /* 0x0000000807027825 */ /* 0x001fcc00078e0002 */
[----:B------:R-:W5:Y:S02]  /*0170*/  LDG.E.64 R2, desc[UR4][R2.64] ;  /* 0x0000000402027981 */ /* 0x000f64000c1e1b00 */
.L_x_66:
[----:B------:R-:W-:Y:S05]  /*0180*/  BSYNC.RECONVERGENT B0 ;  /* 0x0000000000007941 */ /* 0x000fea0003800200 */
.L_x_65:
[----:B-----5:R-:W-:Y:S01]  /*0190*/  STG.E.64 desc[UR4][R4.64], R2 ;  /* 0x0000000204007986 */ /* 0x020fe2000c101b04 */
[----:B------:R-:W-:Y:S05]  /*01a0*/  EXIT ;  /* 0x000000000000794d */ /* 0x000fea0003800000 */
.L_x_67:
        /* <DEDUP_REMOVED lines=13> */
.L_x_136:


//--------------------- .text._Z19set_diagonal_kernelPK7double2jjPS_ --------------------------
	.section	.text._Z19set_diagonal_kernelPK7double2jjPS_,"ax",@progbits
	.align	128
        .global         _Z19set_diagonal_kernelPK7double2jjPS_
        .type           _Z19set_diagonal_kernelPK7double2jjPS_,@function
        .size           _Z19set_diagonal_kernelPK7double2jjPS_,(.L_x_137 - _Z19set_diagonal_kernelPK7double2jjPS_)
        .other          _Z19set_diagonal_kernelPK7double2jjPS_,@"STO_CUDA_ENTRY STV_DEFAULT"
_Z19set_diagonal_kernelPK7double2jjPS_:
.text._Z19set_diagonal_kernelPK7double2jjPS_:
        /* <DEDUP_REMOVED lines=13> */
[C---:B------:R-:W-:Y:S01]  /*00d0*/  ISETP.NE.AND P0, PT, R11.reuse, R0, PT ;  /* 0x000000000b00720c */ /* 0x040fe20003f05270 */
[----:B------:R-:W0:Y:S01]  /*00e0*/  LDCU.64 UR4, c[0x0][0x358] ;  /* 0x00006b00ff0477ac */ /* 0x000e220008000a00 */
[----:B------:R-:W-:Y:S02]  /*00f0*/  CS2R R6, SRZ ;  /* 0x0000000000067805 */ /* 0x000fe4000001ff00 */
[----:B------:R-:W-:Y:S01]  /*0100*/  CS2R R4, SRZ ;  /* 0x0000000000047805 */ /* 0x000fe2000001ff00 */
[----:B------:R-:W1:Y:S08]  /*0110*/  LDC.64 R8, c[0x0][0x390] ;  /* 0x0000e400ff087b82 */ /* 0x000e700000000a00 */
[----:B------:R-:W2:Y:S02]  /*0120*/  @!P0 LDC.64 R2, c[0x0][0x380] ;  /* 0x0000e000ff028b82 */ /* 0x000ea40000000a00 */
[----:B--2---:R-:W-:-:S05]  /*0130*/  @!P0 IMAD.WIDE.U32 R2, R11, 0x10, R2 ;  /* 0x000000100b028825 */ /* 0x004fca00078e0002 */
[----:B0-----:R-:W2:Y:S01]  /*0140*/  @!P0 LDG.E.128 R4, desc[UR4][R2.64] ;  /* 0x0000000402048981 */ /* 0x001ea2000c1e1d00 */
[----:B------:R-:W-:-:S04]  /*0150*/  IMAD R11, R11, UR6, R0 ;  /* 0x000000060b0b7c24 */ /* 0x000fc8000f8e0200 */
[----:B-1----:R-:W-:-:S05]  /*0160*/  IMAD.WIDE.U32 R8, R11, 0x10, R8 ;  /* 0x000000100b087825 */ /* 0x002fca00078e0008 */
[----:B--2---:R-:W-:Y:S01]  /*0170*/  STG.E.128 desc[UR4][R8.64], R4 ;  /* 0x0000000408007986 */ /* 0x004fe2000c101d04 */
[----:B------:R-:W-:Y:S05]  /*0180*/  EXIT ;  /* 0x000000000000794d */ /* 0x000fea0003800000 */
.L_x_68:
        /* <DEDUP_REMOVED lines=15> */
.L_x_137:


//--------------------- .text._Z19get_diagonal_kernelPKdjjPd --------------------------
	.section	.text._Z19get_diagonal_kernelPKdjjPd,"ax",@progbits
	.align	128
        .global         _Z19get_diagonal_kernelPKdjjPd
        .type           _Z19get_diagonal_kernelPKdjjPd,@function
        .size           _Z19get_diagonal_kernelPKdjjPd,(.L_x_138 - _Z19get_diagonal_kernelPKdjjPd)
        .other          _Z19get_diagonal_kernelPKdjjPd,@"STO_CUDA_ENTRY STV_DEFAULT"
_Z19get_diagonal_kernelPKdjjPd:
.text._Z19get_diagonal_kernelPKdjjPd:
[----:B------:R-:W-:Y:S01]  /*0000*/  LDC R1, c[0x0][0x37c] ;  /* 0x0000df00ff017b82 */ /* 0x000fe20000000800 */
[----:B------:R-:W0:Y:S07]  /*0010*/  S2R R0, SR_TID.X ;  /* 0x0000000000007919 */ /* 0x000e2e0000002100 */
[----:B------:R-:W0:Y:S01]  /*0020*/  S2UR UR4, SR_CTAID.X ;  /* 0x00000000000479c3 */ /* 0x000e220000002500 */
[----:B------:R-:W1:Y:S01]  /*0030*/  LDCU.64 UR6, c[0x0][0x388] ;  /* 0x00007100ff0677ac */ /* 0x000e620008000a00 */
[----:B------:R-:W2:Y:S06]  /*0040*/  S2R R3, SR_TID.Y ;  /* 0x0000000000037919 */ /* 0x000eac0000002200 */
[----:B------:R-:W0:Y:S08]  /*0050*/  LDC R7, c[0x0][0x360] ;  /* 0x0000d800ff077b82 */ /* 0x000e300000000800 */
[----:B------:R-:W2:Y:S08]  /*0060*/  S2UR UR5, SR_CTAID.Y ;  /* 0x00000000000579c3 */ /* 0x000eb00000002600 */
[----:B------:R-:W2:Y:S01]  /*0070*/  LDC R2, c[0x0][0x364] ;  /* 0x0000d900ff027b82 */ /* 0x000ea20000000800 */
[----:B0-----:R-:W-:-:S05]  /*0080*/  IMAD R7, R7, UR4, R0 ;  /* 0x0000000407077c24 */ /* 0x001fca000f8e0200 */
[----:B-1----:R-:W-:Y:S01]  /*0090*/  ISETP.GE.U32.AND P0, PT, R7, UR7, PT ;  /* 0x0000000707007c0c */ /* 0x002fe2000bf06070 */
[----:B--2---:R-:W-:-:S05]  /*00a0*/  IMAD R0, R2, UR5, R3 ;  /* 0x0000000502007c24 */ /* 0x004fca000f8e0203 */
[----:B------:R-:W-:-:S04]  /*00b0*/  ISETP.GE.U32.OR P0, PT, R0, UR6, P0 ;  /* 0x0000000600007c0c */ /* 0x000fc80008706470 */
[----:B------:R-:W-:-:S13]  /*00c0*/  ISETP.NE.OR P0, PT, R7, R0, P0 ;  /* 0x000000000700720c */ /* 0x000fda0000705670 */
[----:B------:R-:W-:Y:S05]  /*00d0*/  @P0 EXIT ;  /* 0x000000000000094d */ /* 0x000fea0003800000 */
[----:B------:R-:W0:Y:S01]  /*00e0*/  LDC.64 R2, c[0x0][0x380] ;  /* 0x0000e000ff027b82 */ /* 0x000e220000000a00 */
[----:B------:R-:W1:Y:S01]  /*00f0*/  LDCU.64 UR4, c[0x0][0x358] ;  /* 0x00006b00ff0477ac */ /* 0x000e620008000a00 */
[----:B------:R-:W-:-:S04]  /*0100*/  IMAD R5, R7, UR6, R7 ;  /* 0x0000000607057c24 */ /* 0x000fc8000f8e0207 */
[----:B0-----:R-:W-:Y:S02]  /*0110*/  IMAD.WIDE.U32 R2, R5, 0x8, R2 ;  /* 0x0000000805027825 */ /* 0x001fe400078e0002 */
[----:B------:R-:W0:Y:S04]  /*0120*/  LDC.64 R4, c[0x0][0x390] ;  /* 0x0000e400ff047b82 */ /* 0x000e280000000a00 */
[----:B-1----:R-:W2:Y:S01]  /*0130*/  LDG.E.64 R2, desc[UR4][R2.64] ;  /* 0x0000000402027981 */ /* 0x002ea2000c1e1b00 */
[----:B0-----:R-:W-:-:S05]  /*0140*/  IMAD.WIDE.U32 R4, R7, 0x8, R4 ;  /* 0x0000000807047825 */ /* 0x001fca00078e0004 */
[----:B--2---:R-:W-:Y:S01]  /*0150*/  STG.E.64 desc[UR4][R4.64], R2 ;  /* 0x0000000204007986 */ /* 0x004fe2000c101b04 */
[----:B------:R-:W-:Y:S05]  /*0160*/  EXIT ;  /* 0x000000000000794d */ /* 0x000fea0003800000 */
.L_x_69:
        /* <DEDUP_REMOVED lines=9> */
.L_x_138:


//--------------------- .text._Z19get_diagonal_kernelPK7double2jjPS_ --------------------------
	.section	.text._Z19get_diagonal_kernelPK7double2jjPS_,"ax",@progbits
	.align	128
        .global         _Z19get_diagonal_kernelPK7double2jjPS_
        .type           _Z19get_diagonal_kernelPK7double2jjPS_,@function
        .size           _Z19get_diagonal_kernelPK7double2jjPS_,(.L_x_139 - _Z19get_diagonal_kernelPK7double2jjPS_)
        .other          _Z19get_diagonal_kernelPK7double2jjPS_,@"STO_CUDA_ENTRY STV_DEFAULT"
_Z19get_diagonal_kernelPK7double2jjPS_:
.text._Z19get_diagonal_kernelPK7double2jjPS_:
        /* <DEDUP_REMOVED lines=19> */
[----:B-1----:R-:W2:Y:S01]  /*0130*/  LDG.E.128 R4, desc[UR4][R4.64] ;  /* 0x0000000404047981 */ /* 0x002ea2000c1e1d00 */
[----:B0-----:R-:W-:-:S05]  /*0140*/  IMAD.WIDE.U32 R2, R9, 0x10, R2 ;  /* 0x0000001009027825 */ /* 0x001fca00078e0002 */
[----:B--2---:R-:W-:Y:S01]  /*0150*/  STG.E.128 desc[UR4][R2.64], R4 ;  /* 0x0000000402007986 */ /* 0x004fe2000c101d04 */
[----:B------:R-:W-:Y:S05]  /*0160*/  EXIT ;  /* 0x000000000000794d */ /* 0x000fea0003800000 */
.L_x_70:
        /* <DEDUP_REMOVED lines=9> */
.L_x_139:


//--------------------- .text._Z26cu_gspat_normalize2_kernelPK7double2S1_jPS_ --------------------------
	.section	.text._Z26cu_gspat_normalize2_kernelPK7double2S1_jPS_,"ax",@progbits
	.align	128
        .global         _Z26cu_gspat_normalize2_kernelPK7double2S1_jPS_
        .type           _Z26cu_gspat_normalize2_kernelPK7double2S1_jPS_,@function
        .size           _Z26cu_gspat_normalize2_kernelPK7double2S1_jPS_,(.L_x_119 - _Z26cu_gspat_normalize2_kernelPK7double2S1_jPS_)
        .other          _Z26cu_gspat_normalize2_kernelPK7double2S1_jPS_,@"STO_CUDA_ENTRY STV_DEFAULT"
_Z26cu_gspat_normalize2_kernelPK7double2S1_jPS_:
.text._Z26cu_gspat_normalize2_kernelPK7double2S1_jPS_:
[----:B------:R-:W-:Y:S01]  /*0000*/  LDC R1, c[0x0][0x37c] ;  /* 0x0000df00ff017b82 */ /* 0x000fe20000000800 */
[----:B------:R-:W0:Y:S01]  /*0010*/  S2R R0, SR_CTAID.X ;  /* 0x0000000000007919 */ /* 0x000e220000002500 */
[----:B------:R-:W0:Y:S01]  /*0020*/  LDCU UR4, c[0x0][0x360] ;  /* 0x00006c00ff0477ac */ /* 0x000e220008000800 */
[----:B------:R-:W0:Y:S01]  /*0030*/  S2R R3, SR_TID.X ;  /* 0x0000000000037919 */ /* 0x000e220000002100 */
[----:B------:R-:W1:Y:S01]  /*0040*/  LDCU UR5, c[0x0][0x390] ;  /* 0x00007200ff0577ac */ /* 0x000e620008000800 */
[----:B0-----:R-:W-:-:S05]  /*0050*/  IMAD R0, R0, UR4, R3 ;  /* 0x0000000400007c24 */ /* 0x001fca000f8e0203 */
[----:B-1----:R-:W-:-:S13]  /*0060*/  ISETP.GE.U32.AND P0, PT, R0, UR5, PT ;  /* 0x0000000500007c0c */ /* 0x002fda000bf06070 */
[----:B------:R-:W-:Y:S05]  /*0070*/  @P0 EXIT ;  /* 0x000000000000094d */ /* 0x000fea0003800000 */
[----:B------:R-:W0:Y:S01]  /*0080*/  LDC.64 R4, c[0x0][0x388] ;  /* 0x0000e200ff047b82 */ /* 0x000e220000000a00 */
[----:B------:R-:W1:Y:S01]  /*0090*/  LDCU.64 UR4, c[0x0][0x358] ;  /* 0x00006b00ff0477ac */ /* 0x000e620008000a00 */
        /* <DEDUP_REMOVED lines=24> */
[----:B------:R-:W-:Y:S05]  /*0220*/  CALL.REL.NOINC `($__internal_4_$__cuda_sm20_div_rn_f64_full) ;  /* 0x00000000008c7944 */ /* 0x000fea0003c00000 */
[----:B------:R-:W-:Y:S02]  /*0230*/  IMAD.MOV.U32 R2, RZ, RZ, R4 ;  /* 0x000000ffff027224 */ /* 0x000fe400078e0004 */
[----:B------:R-:W-:-:S07]  /*0240*/  IMAD.MOV.U32 R3, RZ, RZ, R5 ;  /* 0x000000ffff037224 */ /* 0x000fce00078e0005 */
.L_x_72:
[----:B------:R-:W-:Y:S05]  /*0250*/  BSYNC.RECONVERGENT B0 ;  /* 0x0000000000007941 */ /* 0x000fea0003800200 */
.L_x_71:
[----:B------:R-:W0:Y:S01]  /*0260*/  MUFU.RCP64H R5, R9 ;  /* 0x0000000900057308 */ /* 0x000e220000001800 */
[----:B------:R-:W-:Y:S01]  /*0270*/  IMAD.MOV.U32 R4, RZ, RZ, 0x1 ;  /* 0x00000001ff047424 */ /* 0x000fe200078e00ff */
[----:B------:R-:W-:Y:S01]  /*0280*/  FSETP.GEU.AND P1, PT, |R7|, 6.5827683646048100446e-37, PT ;  /* 0x036000000700780b */ /* 0x000fe20003f2e200 */
[----:B------:R-:W-:Y:S04]  /*0290*/  BSSY.RECONVERGENT B0, `(.L_x_73) ;  /* 0x0000012000007945 */ /* 0x000fe80003800200 */
        /* <DEDUP_REMOVED lines=17> */
.L_x_74:
[----:B------:R-:W-:Y:S05]  /*03b0*/  BSYNC.RECONVERGENT B0 ;  /* 0x0000000000007941 */ /* 0x000fea0003800200 */
.L_x_73:
[----:B------:R-:W0:Y:S08]  /*03c0*/  LDC.64 R6, c[0x0][0x380] ;  /* 0x0000e000ff067b82 */ /* 0x000e300000000a00 */
[----:B------:R-:W1:Y:S01]  /*03d0*/  LDC.64 R10, c[0x0][0x398] ;  /* 0x0000e600ff0a7b82 */ /* 0x000e620000000a00 */
[----:B0-----:R-:W-:-:S06]  /*03e0*/  IMAD.WIDE.U32 R6, R0, 0x10, R6 ;  /* 0x0000001000067825 */ /* 0x001fcc00078e0006 */
[----:B------:R-:W2:Y:S02]  /*03f0*/  LDG.E.64 R6, desc[UR4][R6.64] ;  /* 0x0000000406067981 */ /* 0x000ea4000c1e1b00 */
[----:B--2---:R-:W-:-:S08]  /*0400*/  DMUL R8, R6, R6 ;  /* 0x0000000606087228 */ /* 0x004fd00000000000 */
[C---:B------:R-:W-:Y:S02]  /*0410*/  DMUL R12, R8.reuse, R2 ;  /* 0x00000002080c7228 */ /* 0x040fe40000000000 */
[----:B------:R-:W-:Y:S01]  /*0420*/  DMUL R14, R8, R4 ;  /* 0x00000004080e7228 */ /* 0x000fe20000000000 */
[----:B-1----:R-:W-:-:S06]  /*0430*/  IMAD.WIDE.U32 R2, R0, 0x10, R10 ;  /* 0x0000001000027825 */ /* 0x002fcc00078e000a */
[----:B------:R-:W-:Y:S01]  /*0440*/  STG.E.128 desc[UR4][R2.64], R12 ;  /* 0x0000000c02007986 */ /* 0x000fe2000c101d04 */
[----:B------:R-:W-:Y:S05]  /*0450*/  EXIT ;  /* 0x000000000000794d */ /* 0x000fea0003800000 */
        .weak           $__internal_4_$__cuda_sm20_div_rn_f64_full
        .type           $__internal_4_$__cuda_sm20_div_rn_f64_full,@function
        .size           $__internal_4_$__cuda_sm20_div_rn_f64_full,(.L_x_119 - $__internal_4_$__cuda_sm20_div_rn_f64_full)
$__internal_4_$__cuda_sm20_div_rn_f64_full:
        /* <DEDUP_REMOVED lines=66> */
.L_x_76:
        /* <DEDUP_REMOVED lines=16> */
.L_x_79:
[----:B------:R-:W-:Y:S01]  /*0980*/  LOP3.LUT R21, R11, 0x80000, RZ, 0xfc, !PT ;  /* 0x000800000b157812 */ /* 0x000fe200078efcff */
[----:B------:R-:W-:Y:S01]  /*0990*/  IMAD.MOV.U32 R20, RZ, RZ, R10 ;  /* 0x000000ffff147224 */ /* 0x000fe200078e000a */
[----:B------:R-:W-:Y:S06]  /*09a0*/  BRA `(.L_x_77) ;  /* 0x0000000000087947 */ /* 0x000fec0003800000 */
.L_x_78:
[----:B------:R-:W-:Y:S01]  /*09b0*/  LOP3.LUT R21, R13, 0x80000, RZ, 0xfc, !PT ;  /* 0x000800000d157812 */ /* 0x000fe200078efcff */
[----:B------:R-:W-:-:S07]  /*09c0*/  IMAD.MOV.U32 R20, RZ, RZ, R12 ;  /* 0x000000ffff147224 */ /* 0x000fce00078e000c */
.L_x_77:
[----:B------:R-:W-:Y:S05]  /*09d0*/  BSYNC.RECONVERGENT B1 ;  /* 0x0000000000017941 */ /* 0x000fea0003800200 */
.L_x_75:
[----:B------:R-:W-:Y:S02]  /*09e0*/  IMAD.MOV.U32 R17, RZ, RZ, 0x0 ;  /* 0x00000000ff117424 */ /* 0x000fe400078e00ff */
[----:B------:R-:W-:Y:S02]  /*09f0*/  IMAD.MOV.U32 R4, RZ, RZ, R20 ;  /* 0x000000ffff047224 */ /* 0x000fe400078e0014 */
[----:B------:R-:W-:Y:S01]  /*0a00*/  IMAD.MOV.U32 R5, RZ, RZ, R21 ;  /* 0x000000ffff057224 */ /* 0x000fe200078e0015 */
[----:B------:R-:W-:Y:S06]  /*0a10*/  RET.REL.NODEC R16 `(_Z26cu_gspat_normalize2_kernelPK7double2S1_jPS_) ;  /* 0xfffffff410787950 */ /* 0x000fec0003c3ffff */
.L_x_80:
        /* <DEDUP_REMOVED lines=14> */
.L_x_119:


//--------------------- .text._Z25cu_gspat_normalize_kernelPK7double2S1_jPS_ --------------------------
	.section	.text._Z25cu_gspat_normalize_kernelPK7double2S1_jPS_,"ax",@progbits
	.align	128
        .global         _Z25cu_gspat_normalize_kernelPK7double2S1_jPS_
        .type           _Z25cu_gspat_normalize_kernelPK7double2S1_jPS_,@function
        .size           _Z25cu_gspat_normalize_kernelPK7double2S1_jPS_,(.L_x_121 - _Z25cu_gspat_normalize_kernelPK7double2S1_jPS_)
        .other          _Z25cu_gspat_normalize_kernelPK7double2S1_jPS_,@"STO_CUDA_ENTRY STV_DEFAULT"
_Z25cu_gspat_normalize_kernelPK7double2S1_jPS_:
.text._Z25cu_gspat_normalize_kernelPK7double2S1_jPS_:
        /* <DEDUP_REMOVED lines=14> */
[----:B------:R-:W-:Y:S01]  /*00e0*/  IMAD.MOV.U32 R13, RZ, RZ, 0x3fd80000 ;  /* 0x3fd80000ff0d7424 */ /* 0x000fe200078e00ff */
        /* <DEDUP_REMOVED lines=17> */
[----:B------:R-:W-:Y:S05]  /*0200*/  CALL.REL.NOINC `($__internal_6_$__cuda_sm20_dsqrt_rn_f64_mediumpath_v1) ;  /* 0x0000000800587944 */ /* 0x000fea0003c00000 */
[----:B------:R-:W-:Y:S02]  /*0210*/  IMAD.MOV.U32 R8, RZ, RZ, R10 ;  /* 0x000000ffff087224 */ /* 0x000fe400078e000a */
[----:B------:R-:W-:-:S07]  /*0220*/  IMAD.MOV.U32 R9, RZ, RZ, R11 ;  /* 0x000000ffff097224 */ /* 0x000fce00078e000b */
.L_x_82:
[----:B------:R-:W-:Y:S05]  /*0230*/  BSYNC.RECONVERGENT B0 ;  /* 0x0000000000007941 */ /* 0x000fea0003800200 */
.L_x_81:
[----:B------:R-:W0:Y:S01]  /*0240*/  MUFU.RCP64H R3, R9 ;  /* 0x0000000900037308 */ /* 0x000e220000001800 */
[----:B------:R-:W-:Y:S01]  /*0250*/  IMAD.MOV.U32 R2, RZ, RZ, 0x1 ;  /* 0x00000001ff027424 */ /* 0x000fe200078e00ff */
[----:B------:R-:W-:Y:S01]  /*0260*/  FSETP.GEU.AND P1, PT, |R5|, 6.5827683646048100446e-37, PT ;  /* 0x036000000500780b */ /* 0x000fe20003f2e200 */
[----:B------:R-:W-:Y:S04]  /*0270*/  BSSY.RECONVERGENT B0, `(.L_x_83) ;  /* 0x0000014000007945 */ /* 0x000fe80003800200 */
[----:B0-----:R-:W-:-:S08]  /*0280*/  DFMA R10, R2, -R8, 1 ;  /* 0x3ff00000020a742b */ /* 0x001fd00000000808 */
[----:B------:R-:W-:-:S08]  /*0290*/  DFMA R10, R10, R10, R10 ;  /* 0x0000000a0a0a722b */ /* 0x000fd0000000000a */
[----:B------:R-:W-:-:S08]  /*02a0*/  DFMA R10, R2, R10, R2 ;  /* 0x0000000a020a722b */ /* 0x000fd00000000002 */
[----:B------:R-:W-:-:S08]  /*02b0*/  DFMA R2, R10, -R8, 1 ;  /* 0x3ff000000a02742b */ /* 0x000fd00000000808 */
[----:B------:R-:W-:-:S08]  /*02c0*/  DFMA R2, R10, R2, R10 ;  /* 0x000000020a02722b */ /* 0x000fd0000000000a */
[----:B------:R-:W-:-:S08]  /*02d0*/  DMUL R10, R4, R2 ;  /* 0x00000002040a7228 */ /* 0x000fd00000000000 */
[----:B------:R-:W-:-:S08]  /*02e0*/  DFMA R12, R10, -R8, R4 ;  /* 0x800000080a0c722b */ /* 0x000fd00000000004 */
        /* <DEDUP_REMOVED lines=9> */
[----:B------:R-:W-:Y:S05]  /*0380*/  CALL.REL.NOINC `($__internal_5_$__cuda_sm20_div_rn_f64_full) ;  /* 0x0000000000887944 */ /* 0x000fea0003c00000 */
[----:B------:R-:W-:Y:S01]  /*0390*/  IMAD.MOV.U32 R2, RZ, RZ, R4 ;  /* 0x000000ffff027224 */ /* 0x000fe200078e0004 */
[----:B------:R-:W-:-:S07]  /*03a0*/  MOV R3, R5 ;  /* 0x0000000500037202 */ /* 0x000fce0000000f00 */
.L_x_84:
[----:B------:R-:W-:Y:S05]  /*03b0*/  BSYNC.RECONVERGENT B0 ;  /* 0x0000000000007941 */ /* 0x000fea0003800200 */
.L_x_83:
        /* <DEDUP_REMOVED lines=21> */
.L_x_86:
[----:B------:R-:W-:Y:S05]  /*0510*/  BSYNC.RECONVERGENT B0 ;  /* 0x0000000000007941 */ /* 0x000fea0003800200 */
.L_x_85:
[----:B------:R-:W0:Y:S08]  /*0520*/  LDC.64 R6, c[0x0][0x380] ;  /* 0x0000e000ff067b82 */ /* 0x000e300000000a00 */
[----:B------:R-:W1:Y:S01]  /*0530*/  LDC.64 R12, c[0x0][0x398] ;  /* 0x0000e600ff0c7b82 */ /* 0x000e620000000a00 */
[----:B0-----:R-:W-:-:S06]  /*0540*/  IMAD.WIDE.U32 R6, R0, 0x10, R6 ;  /* 0x0000001000067825 */ /* 0x001fcc00078e0006 */
[----:B------:R-:W2:Y:S02]  /*0550*/  LDG.E.64 R6, desc[UR4][R6.64] ;  /* 0x0000000406067981 */ /* 0x000ea4000c1e1b00 */
[C---:B--2---:R-:W-:Y:S02]  /*0560*/  DMUL R8, R6.reuse, R2 ;  /* 0x0000000206087228 */ /* 0x044fe40000000000 */
[----:B------:R-:W-:Y:S01]  /*0570*/  DMUL R10, R6, R4 ;  /* 0x00000004060a7228 */ /* 0x000fe20000000000 */
[----:B-1----:R-:W-:-:S06]  /*0580*/  IMAD.WIDE.U32 R2, R0, 0x10, R12 ;  /* 0x0000001000027825 */ /* 0x002fcc00078e000c */
[----:B------:R-:W-:Y:S01]  /*0590*/  STG.E.128 desc[UR4][R2.64], R8 ;  /* 0x0000000802007986 */ /* 0x000fe2000c101d04 */
[----:B------:R-:W-:Y:S05]  /*05a0*/  EXIT ;  /* 0x000000000000794d */ /* 0x000fea0003800000 */
        .weak           $__internal_5_$__cuda_sm20_div_rn_f64_full
        .type           $__internal_5_$__cuda_sm20_div_rn_f64_full,@function
        .size           $__internal_5_$__cuda_sm20_div_rn_f64_full,($__internal_6_$__cuda_sm20_dsqrt_rn_f64_mediumpath_v1 - $__internal_5_$__cuda_sm20_div_rn_f64_full)
$__internal_5_$__cuda_sm20_div_rn_f64_full:
        /* <DEDUP_REMOVED lines=21> */
[----:B------:R-:W-:-:S07]  /*0700*/  MOV R19, R17 ;  /* 0x0000001100137202 */ /* 0x000fce0000000f00 */
        /* <DEDUP_REMOVED lines=44> */
.L_x_88:
[----:B------:R-:W-:-:S14]  /*09d0*/  DSETP.NAN.AND P0, PT, R12, R12, PT ;  /* 0x0000000c0c00722a */ /* 0x000fdc0003f08000 */
[----:B------:R-:W-:Y:S05]  /*09e0*/  @P0 BRA `(.L_x_90) ;  /* 0x0000000000440947 */ /* 0x000fea0003800000 */
[----:B------:R-:W-:-:S14]  /*09f0*/  DSETP.NAN.AND P0, PT, R10, R10, PT ;  /* 0x0000000a0a00722a */ /* 0x000fdc0003f08000 */
[----:B------:R-:W-:Y:S05]  /*0a00*/  @P0 BRA `(.L_x_91) ;  /* 0x0000000000300947 */ /* 0x000fea0003800000 */
[----:B------:R-:W-:Y:S01]  /*0a10*/  ISETP.NE.AND P0, PT, R19, R26, PT ;  /* 0x0000001a1300720c */ /* 0x000fe20003f05270 */
[----:B------:R-:W-:Y:S01]  /*0a20*/  IMAD.MOV.U32 R20, RZ, RZ, 0x0 ;  /* 0x00000000ff147424 */ /* 0x000fe200078e00ff */
[----:B------:R-:W-:-:S11]  /*0a30*/  MOV R21, 0xfff80000 ;  /* 0xfff8000000157802 */ /* 0x000fd60000000f00 */
        /* <DEDUP_REMOVED lines=9> */
.L_x_91:
[----:B------:R-:W-:Y:S01]  /*0ad0*/  LOP3.LUT R21, R11, 0x80000, RZ, 0xfc, !PT ;  /* 0x000800000b157812 */ /* 0x000fe200078efcff */
[----:B------:R-:W-:Y:S01]  /*0ae0*/  IMAD.MOV.U32 R20, RZ, RZ, R10 ;  /* 0x000000ffff147224 */ /* 0x000fe200078e000a */
[----:B------:R-:W-:Y:S06]  /*0af0*/  BRA `(.L_x_89) ;  /* 0x0000000000087947 */ /* 0x000fec0003800000 */
.L_x_90:
[----:B------:R-:W-:Y:S01]  /*0b00*/  LOP3.LUT R21, R13, 0x80000, RZ, 0xfc, !PT ;  /* 0x000800000d157812 */ /* 0x000fe200078efcff */
[----:B------:R-:W-:-:S07]  /*0b10*/  IMAD.MOV.U32 R20, RZ, RZ, R12 ;  /* 0x000000ffff147224 */ /* 0x000fce00078e000c */
.L_x_89:
[----:B------:R-:W-:Y:S05]  /*0b20*/  BSYNC.RECONVERGENT B1 ;  /* 0x0000000000017941 */ /* 0x000fea0003800200 */
.L_x_87:
[----:B------:R-:W-:Y:S02]  /*0b30*/  IMAD.MOV.U32 R17, RZ, RZ, 0x0 ;  /* 0x00000000ff117424 */ /* 0x000fe400078e00ff */
[----:B------:R-:W-:Y:S02]  /*0b40*/  IMAD.MOV.U32 R4, RZ, RZ, R20 ;  /* 0x000000ffff047224 */ /* 0x000fe400078e0014 */
[----:B------:R-:W-:Y:S01]  /*0b50*/  IMAD.MOV.U32 R5, RZ, RZ, R21 ;  /* 0x000000ffff057224 */ /* 0x000fe200078e0015 */
[----:B------:R-:W-:Y:S06]  /*0b60*/  RET.REL.NODEC R16 `(_Z25cu_gspat_normalize_kernelPK7double2S1_jPS_) ;  /* 0xfffffff410247950 */ /* 0x000fec0003c3ffff */
        .weak           $__internal_6_$__cuda_sm20_dsqrt_rn_f64_mediumpath_v1
        .type           $__internal_6_$__cuda_sm20_dsqrt_rn_f64_mediumpath_v1,@function
        .size           $__internal_6_$__cuda_sm20_dsqrt_rn_f64_mediumpath_v1,(.L_x_121 - $__internal_6_$__cuda_sm20_dsqrt_rn_f64_mediumpath_v1)
$__internal_6_$__cuda_sm20_dsqrt_rn_f64_mediumpath_v1:
        /* <DEDUP_REMOVED lines=12> */
.L_x_93:
[----:B------:R-:W-:-:S14]  /*0c30*/  DSETP.NE.AND P0, PT, R2, RZ, PT ;  /* 0x000000ff0200722a */ /* 0x000fdc0003f05000 */
[----:B------:R-:W-:Y:S05]  /*0c40*/  @!P0 BRA `(.L_x_95) ;  /* 0x0000000000588947 */ /* 0x000fea0003800000 */
[----:B------:R-:W-:-:S13]  /*0c50*/  ISETP.GE.AND P0, PT, R3, RZ, PT ;  /* 0x000000ff0300720c */ /* 0x000fda0003f06270 */
[----:B------:R-:W-:Y:S02]  /*0c60*/  @!P0 IMAD.MOV.U32 R10, RZ, RZ, 0x0 ;  /* 0x00000000ff0a8424 */ /* 0x000fe400078e00ff */
[----:B------:R-:W-:Y:S01]  /*0c70*/  @!P0 IMAD.MOV.U32 R11, RZ, RZ, -0x80000 ;  /* 0xfff80000ff0b8424 */ /* 0x000fe200078e00ff */
[----:B------:R-:W-:Y:S06]  /*0c80*/  @!P0 BRA `(.L_x_94) ;  /* 0x00000000004c8947 */ /* 0x000fec0003800000 */
[----:B------:R-:W-:-:S13]  /*0c90*/  ISETP.GT.AND P0, PT, R3, 0x7fefffff, PT ;  /* 0x7fefffff0300780c */ /* 0x000fda0003f04270 */
[----:B------:R-:W-:Y:S05]  /*0ca0*/  @P0 BRA `(.L_x_95) ;  /* 0x0000000000400947 */ /* 0x000fea0003800000 */
[----:B------:R-:W-:Y:S01]  /*0cb0*/  DMUL R2, R2, 8.11296384146066816958e+31 ;  /* 0x4690000002027828 */ /* 0x000fe20000000000 */
[----:B------:R-:W-:Y:S02]  /*0cc0*/  IMAD.MOV.U32 R10, RZ, RZ, RZ ;  /* 0x000000ffff0a7224 */ /* 0x000fe400078e00ff */
[----:B------:R-:W-:Y:S02]  /*0cd0*/  IMAD.MOV.U32 R14, RZ, RZ, 0x0 ;  /* 0x00000000ff0e7424 */ /* 0x000fe400078e00ff */
[----:B------:R-:W-:Y:S01]  /*0ce0*/  IMAD.MOV.U32 R15, RZ, RZ, 0x3fd80000 ;  /* 0x3fd80000ff0f7424 */ /* 0x000fe200078e00ff */
[----:B------:R-:W0:Y:S02]  /*0cf0*/  MUFU.RSQ64H R11, R3 ;  /* 0x00000003000b7308 */ /* 0x000e240000001c00 */
[----:B0-----:R-:W-:-:S08]  /*0d00*/  DMUL R12, R10, R10 ;  /* 0x0000000a0a0c7228 */ /* 0x001fd00000000000 */
[----:B------:R-:W-:-:S08]  /*0d10*/  DFMA R12, R2, -R12, 1 ;  /* 0x3ff00000020c742b */ /* 0x000fd0000000080c */
[----:B------:R-:W-:Y:S02]  /*0d20*/  DFMA R14, R12, R14, 0.5 ;  /* 0x3fe000000c0e742b */ /* 0x000fe4000000000e */
[----:B------:R-:W-:-:S08]  /*0d30*/  DMUL R12, R10, R12 ;  /* 0x0000000c0a0c7228 */ /* 0x000fd00000000000 */
[----:B------:R-:W-:-:S08]  /*0d40*/  DFMA R12, R14, R12, R10 ;  /* 0x0000000c0e0c722b */ /* 0x000fd0000000000a */
[----:B------:R-:W-:Y:S02]  /*0d50*/  DMUL R10, R2, R12 ;  /* 0x0000000c020a7228 */ /* 0x000fe40000000000 */
[----:B------:R-:W-:-:S06]  /*0d60*/  VIADD R13, R13, 0xfff00000 ;  /* 0xfff000000d0d7836 */ /* 0x000fcc0000000000 */
[----:B------:R-:W-:-:S08]  /*0d70*/  DFMA R14, R10, -R10, R2 ;  /* 0x8000000a0a0e722b */ /* 0x000fd00000000002 */
[----:B------:R-:W-:-:S10]  /*0d80*/  DFMA R10, R12, R14, R10 ;  /* 0x0000000e0c0a722b */ /* 0x000fd4000000000a */
[----:B------:R-:W-:Y:S01]  /*0d90*/  VIADD R11, R11, 0xfcb00000 ;  /* 0xfcb000000b0b7836 */ /* 0x000fe20000000000 */
[----:B------:R-:W-:Y:S06]  /*0da0*/  BRA `(.L_x_94) ;  /* 0x0000000000047947 */ /* 0x000fec0003800000 */
.L_x_95:
[----:B------:R-:W-:-:S11]  /*0db0*/  DADD R10, R2, R2 ;  /* 0x00000000020a7229 */ /* 0x000fd60000000002 */
.L_x_94:
[----:B------:R-:W-:Y:S05]  /*0dc0*/  BSYNC.RECONVERGENT B1 ;  /* 0x0000000000017941 */ /* 0x000fea0003800200 */
.L_x_92:
[----:B------:R-:W-:-:S04]  /*0dd0*/  IMAD.MOV.U32 R9, RZ, RZ, 0x0 ;  /* 0x00000000ff097424 */ /* 0x000fc800078e00ff */
[----:B------:R-:W-:Y:S05]  /*0de0*/  RET.REL.NODEC R8 `(_Z25cu_gspat_normalize_kernelPK7double2S1_jPS_) ;  /* 0xfffffff008847950 */ /* 0x000fea0003c3ffff */
.L_x_96:
        /* <DEDUP_REMOVED lines=9> */
.L_x_121:


//--------------------- .text._Z22cu_gs_normalize_kernelPK7double2jPS_ --------------------------
	.section	.text._Z22cu_gs_normalize_kernelPK7double2jPS_,"ax",@progbits
	.align	128
        .global         _Z22cu_gs_normalize_kernelPK7double2jPS_
        .type           _Z22cu_gs_normalize_kernelPK7double2jPS_,@function
        .size           _Z22cu_gs_normalize_kernelPK7double2jPS_,(.L_x_123 - _Z22cu_gs_normalize_kernelPK7double2jPS_)
        .other          _Z22cu_gs_normalize_kernelPK7double2jPS_,@"STO_CUDA_ENTRY STV_DEFAULT"
_Z22cu_gs_normalize_kernelPK7double2jPS_:
.text._Z22cu_gs_normalize_kernelPK7double2jPS_:
        /* <DEDUP_REMOVED lines=10> */
[----:B0-----:R-:W-:-:S05]  /*00a0*/  IMAD.WIDE.U32 R6, R0, 0x10, R6 ;  /* 0x0000001000067825 */ /* 0x001fca00078e0006 */
        /* <DEDUP_REMOVED lines=21> */
[----:B------:R-:W-:Y:S05]  /*0200*/  CALL.REL.NOINC `($__internal_8_$__cuda_sm20_dsqrt_rn_f64_mediumpath_v1) ;  /* 0x0000000800487944 */ /* 0x000fea0003c00000 */
[----:B------:R-:W-:Y:S02]  /*0210*/  IMAD.MOV.U32 R12, RZ, RZ, R2 ;  /* 0x000000ffff0c7224 */ /* 0x000fe400078e0002 */
[----:B------:R-:W-:-:S07]  /*0220*/  IMAD.MOV.U32 R13, RZ, RZ, R3 ;  /* 0x000000ffff0d7224 */ /* 0x000fce00078e0003 */
.L_x_98:
[----:B------:R-:W-:Y:S05]  /*0230*/  BSYNC.RECONVERGENT B0 ;  /* 0x0000000000007941 */ /* 0x000fea0003800200 */
.L_x_97:
        /* <DEDUP_REMOVED lines=17> */
[----:B------:R-:W-:-:S07]  /*0350*/  IMAD.MOV.U32 R15, RZ, RZ, R13 ;  /* 0x000000ffff0f7224 */ /* 0x000fce00078e000d */
[----:B------:R-:W-:Y:S05]  /*0360*/  CALL.REL.NOINC `($__internal_7_$__cuda_sm20_div_rn_f64_full) ;  /* 0x0000000000887944 */ /* 0x000fea0003c00000 */
[----:B------:R-:W-:Y:S02]  /*0370*/  IMAD.MOV.U32 R2, RZ, RZ, R20 ;  /* 0x000000ffff027224 */ /* 0x000fe400078e0014 */
[----:B------:R-:W-:-:S07]  /*0380*/  IMAD.MOV.U32 R3, RZ, RZ, R21 ;  /* 0x000000ffff037224 */ /* 0x000fce00078e0015 */
.L_x_100:
[----:B------:R-:W-:Y:S05]  /*0390*/  BSYNC.RECONVERGENT B0 ;  /* 0x0000000000007941 */ /* 0x000fea0003800200 */
.L_x_99:
        /* <DEDUP_REMOVED lines=20> */
[----:B------:R-:W-:Y:S05]  /*04e0*/  CALL.REL.NOINC `($__internal_7_$__cuda_sm20_div_rn_f64_full) ;  /* 0x0000000000287944 */ /* 0x000fea0003c00000 */
[----:B------:R-:W-:Y:S02]  /*04f0*/  IMAD.MOV.U32 R4, RZ, RZ, R20 ;  /* 0x000000ffff047224 */ /* 0x000fe400078e0014 */
[----:B------:R-:W-:-:S07]  /*0500*/  IMAD.MOV.U32 R5, RZ, RZ, R21 ;  /* 0x000000ffff057224 */ /* 0x000fce00078e0015 */
.L_x_102:
[----:B------:R-:W-:Y:S05]  /*0510*/  BSYNC.RECONVERGENT B0 ;  /* 0x0000000000007941 */ /* 0x000fea0003800200 */
.L_x_101:
[----:B------:R-:W0:Y:S02]  /*0520*/  LDC.64 R8, c[0x0][0x380] ;  /* 0x0000e000ff087b82 */ /* 0x000e240000000a00 */
[----:B0-----:R-:W-:-:S06]  /*0530*/  IMAD.WIDE.U32 R8, R0, 0x10, R8 ;  /* 0x0000001000087825 */ /* 0x001fcc00078e0008 */
[----:B------:R-:W2:Y:S02]  /*0540*/  LDG.E.64 R8, desc[UR4][R8.64] ;  /* 0x0000000408087981 */ /* 0x000ea4000c1e1b00 */
[C---:B--2---:R-:W-:Y:S02]  /*0550*/  DMUL R12, R8.reuse, R2 ;  /* 0x00000002080c7228 */ /* 0x044fe40000000000 */
[----:B------:R-:W-:-:S07]  /*0560*/  DMUL R14, R8, R4 ;  /* 0x00000004080e7228 */ /* 0x000fce0000000000 */
[----:B------:R-:W-:Y:S01]  /*0570*/  STG.E.128 desc[UR4][R6.64], R12 ;  /* 0x0000000c06007986 */ /* 0x000fe2000c101d04 */
[----:B------:R-:W-:Y:S05]  /*0580*/  EXIT ;  /* 0x000000000000794d */ /* 0x000fea0003800000 */
        .weak           $__internal_7_$__cuda_sm20_div_rn_f64_full
        .type           $__internal_7_$__cuda_sm20_div_rn_f64_full,@function
        .size           $__internal_7_$__cuda_sm20_div_rn_f64_full,($__internal_8_$__cuda_sm20_dsqrt_rn_f64_mediumpath_v1 - $__internal_7_$__cuda_sm20_div_rn_f64_full)
$__internal_7_$__cuda_sm20_div_rn_f64_full:
[C---:B------:R-:W-:Y:S01]  /*0590*/  FSETP.GEU.AND P0, PT, |R15|.reuse, 1.469367938527859385e-39, PT ;  /* 0x001000000f00780b */ /* 0x040fe20003f0e200 */
[----:B------:R-:W-:Y:S01]  /*05a0*/  IMAD.MOV.U32 R20, RZ, RZ, 0x1 ;  /* 0x00000001ff147424 */ /* 0x000fe200078e00ff */
[----:B------:R-:W-:Y:S01]  /*05b0*/  LOP3.LUT R16, R15, 0x800fffff, RZ, 0xc0, !PT ;  /* 0x800fffff0f107812 */ /* 0x000fe200078ec0ff */
[----:B------:R-:W-:Y:S01]  /*05c0*/  IMAD.MOV.U32 R26, RZ, RZ, 0x1ca00000 ;  /* 0x1ca00000ff1a7424 */ /* 0x000fe200078e00ff */
[C---:B------:R-:W-:Y:S01]  /*05d0*/  FSETP.GEU.AND P2, PT, |R9|.reuse, 1.469367938527859385e-39, PT ;  /* 0x001000000900780b */ /* 0x040fe20003f4e200 */
[----:B------:R-:W-:Y:S01]  /*05e0*/  BSSY.RECONVERGENT B1, `(.L_x_103) ;  /* 0x0000052000017945 */ /* 0x000fe20003800200 */
[----:B------:R-:W-:Y:S01]  /*05f0*/  LOP3.LUT R17, R16, 0x3ff00000, RZ, 0xfc, !PT ;  /* 0x3ff0000010117812 */ /* 0x000fe200078efcff */
[----:B------:R-:W-:Y:S01]  /*0600*/  IMAD.MOV.U32 R16, RZ, RZ, R14 ;  /* 0x000000ffff107224 */ /* 0x000fe200078e000e */
[----:B------:R-:W-:Y:S02]  /*0610*/  LOP3.LUT R5, R9, 0x7ff00000, RZ, 0xc0, !PT ;  /* 0x7ff0000009057812 */ /* 0x000fe400078ec0ff */
[----:B------:R-:W-:-:S03]  /*0620*/  LOP3.LUT R28, R15, 0x7ff00000, RZ, 0xc0, !PT ;  /* 0x7ff000000f1c7812 */ /* 0x000fc600078ec0ff */
[----:B------:R-:W-:Y:S01]  /*0630*/  @!P0 DMUL R16, R14, 8.98846567431157953865e+307 ;  /* 0x7fe000000e108828 */ /* 0x000fe20000000000 */
[----:B------:R-:W-:Y:S01]  /*0640*/  ISETP.GE.U32.AND P1, PT, R5, R28, PT ;  /* 0x0000001c0500720c */ /* 0x000fe20003f26070 */
[----:B------:R-:W-:Y:S02]  /*0650*/  IMAD.MOV.U32 R27, RZ, RZ, R5 ;  /* 0x000000ffff1b7224 */ /* 0x000fe400078e0005 */
[----:B------:R-:W-:Y:S02]  /*0660*/  @!P2 LOP3.LUT R22, R15, 0x7ff00000, RZ, 0xc0, !PT ;  /* 0x7ff000000f16a812 */ /* 0x000fe400078ec0ff */
[----:B------:R-:W0:Y:S02]  /*0670*/  MUFU.RCP64H R21, R17 ;  /* 0x0000001100157308 */ /* 0x000e240000001800 */
[----:B------:R-:W-:Y:S01]  /*0680*/  @!P2 ISETP.GE.U32.AND P3, PT, R5, R22, PT ;  /* 0x000000160500a20c */ /* 0x000fe20003f66070 */
[----:B------:R-:W-:Y:S01]  /*0690*/  @!P2 IMAD.MOV.U32 R22, RZ, RZ, RZ ;  /* 0x000000ffff16a224 */ /* 0x000fe200078e00ff */
[----:B------:R-:W-:-:S02]  /*06a0*/  @!P0 LOP3.LUT R28, R17, 0x7ff00000, RZ, 0xc0, !PT ;  /* 0x7ff00000111c8812 */ /* 0x000fc400078ec0ff */
[----:B------:R-:W-:-:S03]  /*06b0*/  @!P2 SEL R23, R26, 0x63400000, !P3 ;  /* 0x634000001a17a807 */ /* 0x000fc60005800000 */
[----:B------:R-:W-:Y:S01]  /*06c0*/  VIADD R29, R28, 0xffffffff ;  /* 0xffffffff1c1d7836 */ /* 0x000fe20000000000 */
[----:B------:R-:W-:-:S04]  /*06d0*/  @!P2 LOP3.LUT R23, R23, 0x80000000, R9, 0xf8, !PT ;  /* 0x800000001717a812 */ /* 0x000fc800078ef809 */
[----:B------:R-:W-:Y:S01]  /*06e0*/  @!P2 LOP3.LUT R23, R23, 0x100000, RZ, 0xfc, !PT ;  /* 0x001000001717a812 */ /* 0x000fe200078efcff */
[----:B0-----:R-:W-:-:S08]  /*06f0*/  DFMA R18, R20, -R16, 1 ;  /* 0x3ff000001412742b */ /* 0x001fd00000000810 */
        /* <DEDUP_REMOVED lines=9> */
[----:B------:R-:W-:Y:S01]  /*0790*/  DMUL R20, R24, R18 ;  /* 0x0000001218147228 */ /* 0x000fe20000000000 */
[----:B------:R-:W-:-:S04]  /*07a0*/  IADD3 R22, PT, PT, R27, -0x1, RZ ;  /* 0xffffffff1b167810 */ /* 0x000fc80007ffe0ff */
[----:B------:R-:W-:-:S03]  /*07b0*/  ISETP.GT.U32.AND P0, PT, R22, 0x7feffffe, PT ;  /* 0x7feffffe1600780c */ /* 0x000fc60003f04070 */
[----:B------:R-:W-:Y:S01]  /*07c0*/  DFMA R22, R20, -R16, R18 ;  /* 0x800000101416722b */ /* 0x000fe20000000012 */
[----:B------:R-:W-:-:S07]  /*07d0*/  ISETP.GT.U32.OR P0, PT, R29, 0x7feffffe, P0 ;  /* 0x7feffffe1d00780c */ /* 0x000fce0000704470 */
[----:B------:R-:W-:-:S06]  /*07e0*/  DFMA R22, R24, R22, R20 ;  /* 0x000000161816722b */ /* 0x000fcc0000000014 */
[----:B------:R-:W-:Y:S05]  /*07f0*/  @P0 BRA `(.L_x_104) ;  /* 0x00000000006c0947 */ /* 0x000fea0003800000 */
[----:B------:R-:W-:-:S04]  /*0800*/  LOP3.LUT R20, R15, 0x7ff00000, RZ, 0xc0, !PT ;  /* 0x7ff000000f147812 */ /* 0x000fc800078ec0ff */
[CC--:B------:R-:W-:Y:S02]  /*0810*/  VIADDMNMX R8, R5.reuse, -R20.reuse, 0xb9600000, !PT ;  /* 0xb960000005087446 */ /* 0x0c0fe40007800914 */
[----:B------:R-:W-:Y:S02]  /*0820*/  ISETP.GE.U32.AND P0, PT, R5, R20, PT ;  /* 0x000000140500720c */ /* 0x000fe40003f06070 */
[----:B------:R-:W-:Y:S01]  /*0830*/  VIMNMX R5, PT, PT, R8, 0x46a00000, PT ;  /* 0x46a0000008057848 */ /* 0x000fe20003fe0100 */
[----:B------:R-:W-:Y:S01]  /*0840*/  IMAD.MOV.U32 R8, RZ, RZ, RZ ;  /* 0x000000ffff087224 */ /* 0x000fe200078e00ff */
[----:B------:R-:W-:-:S05]  /*0850*/  SEL R26, R26, 0x63400000, !P0 ;  /* 0x634000001a1a7807 */ /* 0x000fca0004000000 */
        /* <DEDUP_REMOVED lines=21> */
.L_x_104:
        /* <DEDUP_REMOVED lines=16> */
.L_x_107:
[----:B------:R-:W-:Y:S01]  /*0ab0*/  LOP3.LUT R21, R15, 0x80000, RZ, 0xfc, !PT ;  /* 0x000800000f157812 */ /* 0x000fe200078efcff */
[----:B------:R-:W-:Y:S01]  /*0ac0*/  IMAD.MOV.U32 R20, RZ, RZ, R14 ;  /* 0x000000ffff147224 */ /* 0x000fe200078e000e */
[----:B------:R-:W-:Y:S06]  /*0ad0*/  BRA `(.L_x_105) ;  /* 0x0000000000087947 */ /* 0x000fec0003800000 */
.L_x_106:
[----:B------:R-:W-:Y:S02]  /*0ae0*/  LOP3.LUT R21, R9, 0x80000, RZ, 0xfc, !PT ;  /* 0x0008000009157812 */ /* 0x000fe400078efcff */
[----:B------:R-:W-:-:S07]  /*0af0*/  MOV R20, R8 ;  /* 0x0000000800147202 */ /* 0x000fce0000000f00 */
.L_x_105:
[----:B------:R-:W-:Y:S05]  /*0b00*/  BSYNC.RECONVERGENT B1 ;  /* 0x0000000000017941 */ /* 0x000fea0003800200 */
.L_x_103:
[----:B------:R-:W-:-:S04]  /*0b10*/  IMAD.MOV.U32 R5, RZ, RZ, 0x0 ;  /* 0x00000000ff057424 */ /* 0x000fc800078e00ff */
[----:B------:R-:W-:Y:S05]  /*0b20*/  RET.REL.NODEC R4 `(_Z22cu_gs_normalize_kernelPK7double2jPS_) ;  /* 0xfffffff404347950 */ /* 0x000fea0003c3ffff */
        .weak           $__internal_8_$__cuda_sm20_dsqrt_rn_f64_mediumpath_v1
        .type           $__internal_8_$__cuda_sm20_dsqrt_rn_f64_mediumpath_v1,@function
        .size           $__internal_8_$__cuda_sm20_dsqrt_rn_f64_mediumpath_v1,(.L_x_123 - $__internal_8_$__cuda_sm20_dsqrt_rn_f64_mediumpath_v1)
$__internal_8_$__cuda_sm20_dsqrt_rn_f64_mediumpath_v1:
[----:B------:R-:W-:Y:S01]  /*0b30*/  ISETP.GE.U32.AND P0, PT, R2, -0x3400000, PT ;  /* 0xfcc000000200780c */ /* 0x000fe20003f06070 */
[----:B------:R-:W-:Y:S01]  /*0b40*/  BSSY.RECONVERGENT B1, `(.L_x_108) ;  /* 0x0000024000017945 */ /* 0x000fe20003800200 */
[----:B------:R-:W-:-:S11]  /*0b50*/  IMAD.MOV.U32 R17, RZ, RZ, R21 ;  /* 0x000000ffff117224 */ /* 0x000fd600078e0015 */
[----:B------:R-:W-:Y:S05]  /*0b60*/  @!P0 BRA `(.L_x_109) ;  /* 0x0000000000208947 */ /* 0x000fea0003800000 */
[----:B------:R-:W-:-:S10]  /*0b70*/  DFMA.RM R14, R18, R16, R14 ;  /* 0x00000010120e722b */ /* 0x000fd4000000400e */
[----:B------:R-:W-:-:S05]  /*0b80*/  IADD3 R2, P0, PT, R14, 0x1, RZ ;  /* 0x000000010e027810 */ /* 0x000fca0007f1e0ff */
[----:B------:R-:W-:-:S06]  /*0b90*/  IMAD.X R3, RZ, RZ, R15, P0 ;  /* 0x000000ffff037224 */ /* 0x000fcc00000e060f */
[----:B------:R-:W-:-:S08]  /*0ba0*/  DFMA.RP R4, -R14, R2, R4 ;  /* 0x000000020e04722b */ /* 0x000fd00000008104 */
[----:B------:R-:W-:-:S06]  /*0bb0*/  DSETP.GT.AND P0, PT, R4, RZ, PT ;  /* 0x000000ff0400722a */ /* 0x000fcc0003f04000 */
[----:B------:R-:W-:Y:S02]  /*0bc0*/  FSEL R2, R2, R14, P0 ;  /* 0x0000000e02027208 */ /* 0x000fe40000000000 */
[----:B------:R-:W-:Y:S01]  /*0bd0*/  FSEL R3, R3, R15, P0 ;  /* 0x0000000f03037208 */ /* 0x000fe20000000000 */
[----:B------:R-:W-:Y:S06]  /*0be0*/  BRA `(.L_x_110) ;  /* 0x0000000000647947 */ /* 0x000fec0003800000 */
.L_x_109:
        /* <DEDUP_REMOVED lines=24> */
.L_x_111:
[----:B------:R-:W-:-:S11]  /*0d70*/  DADD R2, R4, R4 ;  /* 0x0000000004027229 */ /* 0x000fd60000000004 */
.L_x_110:
[----:B------:R-:W-:Y:S05]  /*0d80*/  BSYNC.RECONVERGENT B1 ;  /* 0x0000000000017941 */ /* 0x000fea0003800200 */
.L_x_108:
[----:B------:R-:W-:-:S04]  /*0d90*/  IMAD.MOV.U32 R13, RZ, RZ, 0x0 ;  /* 0x00000000ff0d7424 */ /* 0x000fc800078e00ff */
[----:B------:R-:W-:Y:S05]  /*0da0*/  RET.REL.NODEC R12 `(_Z22cu_gs_normalize_kernelPK7double2jPS_) ;  /* 0xfffffff00c947950 */ /* 0x000fea0003c3ffff */
.L_x_112:
        /* <DEDUP_REMOVED lines=13> */
.L_x_123:


//--------------------- .nv.global.init           --------------------------
	.section	.nv.global.init,"aw",@progbits
	.align	16
.nv.global.init:
	.type		__cudart_sin_cos_coeffs,@object
	.size		__cudart_sin_cos_coeffs,(__cudart_i2opi_d - __cudart_sin_cos_coeffs)
__cudart_sin_cos_coeffs:
        /*0000*/ 	.byte	0x46, 0xd2, 0xb0, 0x2c, 0xf1, 0xe5, 0x5a, 0xbe, 0x92, 0xe3, 0xac, 0x69, 0xe3, 0x1d, 0xc7, 0x3e
        /*0010*/ 	.byte	0xa1, 0x62, 0xdb, 0x19, 0xa0, 0x01, 0x2a, 0xbf, 0x18, 0x08, 0x11, 0x11, 0x11, 0x11, 0x81, 0x3f
        /*0020*/ 	.byte	0x54, 0x55, 0x55, 0x55, 0x55, 0x55, 0xc5, 0xbf, 0x00, 0x00, 0x00, 0x00, 0x00, 0x00, 0x00, 0x00
        /*0030*/ 	.byte	0x00, 0x00, 0x00, 0x00, 0x00, 0x00, 0x00, 0x00, 0x64, 0x81, 0xfd, 0x20, 0x83, 0xff, 0xa8, 0xbd
        /*0040*/ 	.byte	0x28, 0x85, 0xef, 0xc1, 0xa7, 0xee, 0x21, 0x3e, 0xd9, 0xe6, 0x06, 0x8e, 0x4f, 0x7e, 0x92, 0xbe
        /*0050*/ 	.byte	0xe9, 0xbc, 0xdd, 0x19, 0xa0, 0x01, 0xfa, 0x3e, 0x47, 0x5d, 0xc1, 0x16, 0x6c, 0xc1, 0x56, 0xbf
        /*0060*/ 	.byte	0x51, 0x55, 0x55, 0x55, 0x55, 0x55, 0xa5, 0x3f, 0x00, 0x00, 0x00, 0x00, 0x00, 0x00, 0xe0, 0xbf
        /*0070*/ 	.byte	0x00, 0x00, 0x00, 0x00, 0x00, 0x00, 0xf0, 0x3f, 0x00, 0x00, 0x00, 0x00, 0x00, 0x00, 0x00, 0x00
	.type		__cudart_i2opi_d,@object
	.size		__cudart_i2opi_d,(.L_0 - __cudart_i2opi_d)
__cudart_i2opi_d:
        /* <DEDUP_REMOVED lines=9> */
.L_0:


//--------------------- .nv.shared._Z14col_sum_kernelPKdjjPd --------------------------
	.section	.nv.shared._Z14col_sum_kernelPKdjjPd,"aw",@nobits
	.sectionflags	@""
	.align	16
	.zero		1024


//--------------------- .nv.shared.reserved.0     --------------------------
	.section	.nv.shared.reserved.0,"aw",@nobits
	.weak		__nv_reservedSMEM_offset_0_alias
	.size		__nv_reservedSMEM_offset_0_alias, 0, 64
	.other		__nv_reservedSMEM_offset_0_alias,@"STO_CUDA_RESERVED_SHARED STV_DEFAULT"
__nv_reservedSMEM_offset_0_alias:
	.zero		0
	.zero		64


//--------------------- .nv.shared._Z11imag_kernelPK7double2jjPd --------------------------
	.section	.nv.shared._Z11imag_kernelPK7double2jjPd,"aw",@nobits
	.sectionflags	@""
	.align	16
	.zero		1024


//--------------------- .nv.shared._Z11real_kernelPK7double2jjPd --------------------------
	.section	.nv.shared._Z11real_kernelPK7double2jjPd,"aw",@nobits
	.sectionflags	@""
	.align	16
	.zero		1024


//--------------------- .nv.shared._Z10exp_kernelPK7double2jjPS_ --------------------------
	.section	.nv.shared._Z10exp_kernelPK7double2jjPS_,"aw",@nobits
	.sectionflags	@""
	.align	16
	.zero		1024


//--------------------- .nv.shared._Z24calc_singular_inv_kernelPdjjdP7double2 --------------------------
	.section	.nv.shared._Z24calc_singular_inv_kernelPdjjdP7double2,"aw",@nobits
	.sectionflags	@""
	.align	16
	.zero		1024


//--------------------- .nv.shared._Z11conj_kernelPK7double2jjPS_ --------------------------
	.section	.nv.shared._Z11conj_kernelPK7double2jjPS_,"aw",@nobits
	.sectionflags	@""
	.align	16
	.zero		1024


//--------------------- .nv.shared._Z10pow_kernelPKddjjPd --------------------------
	.section	.nv.shared._Z10pow_kernelPKddjjPd,"aw",@nobits
	.sectionflags	@""
	.align	16
	.zero		1024


//--------------------- .nv.shared._Z19make_complex_kernelPKdS0_jjP7double2 --------------------------
	.section	.nv.shared._Z19make_complex_kernelPKdS0_jjP7double2,"aw",@nobits
	.sectionflags	@""
	.align	16
	.zero		1024


//--------------------- .nv.shared._Z11sqrt_kernelPKdjjPd --------------------------
	.section	.nv.shared._Z11sqrt_kernelPKdjjPd,"aw",@nobits
	.sectionflags	@""
	.align	16
	.zero		1024


//--------------------- .nv.shared._Z10abs_kernelPK7double2jjPd --------------------------
	.section	.nv.shared._Z10abs_kernelPK7double2jjPd,"aw",@nobits
	.sectionflags	@""
	.align	16
	.zero		1024


//--------------------- .nv.shared._Z23hadamard_product_kernelPK7double2S1_jjPS_ --------------------------
	.section	.nv.shared._Z23hadamard_product_kernelPK7double2S1_jjPS_,"aw",@nobits
	.sectionflags	@""
	.align	16
	.zero		1024


//--------------------- .nv.shared._Z17reciprocal_kernelPK7double2jjPS_ --------------------------
	.section	.nv.shared._Z17reciprocal_kernelPK7double2jjPS_,"aw",@nobits
	.sectionflags	@""
	.align	16
	.zero		1024


//--------------------- .nv.shared._Z19set_diagonal_kernelPKdjjPd --------------------------
	.section	.nv.shared._Z19set_diagonal_kernelPKdjjPd,"aw",@nobits
	.sectionflags	@""
	.align	16
	.zero		1024


//--------------------- .nv.shared._Z19set_diagonal_kernelPK7double2jjPS_ --------------------------
	.section	.nv.shared._Z19set_diagonal_kernelPK7double2jjPS_,"aw",@nobits
	.sectionflags	@""
	.align	16
	.zero		1024


//--------------------- .nv.shared._Z19get_diagonal_kernelPKdjjPd --------------------------
	.section	.nv.shared._Z19get_diagonal_kernelPKdjjPd,"aw",@nobits
	.sectionflags	@""
	.align	16
	.zero		1024


//--------------------- .nv.shared._Z19get_diagonal_kernelPK7double2jjPS_ --------------------------
	.section	.nv.shared._Z19get_diagonal_kernelPK7double2jjPS_,"aw",@nobits
	.sectionflags	@""
	.align	16
	.zero		1024


//--------------------- .nv.shared._Z26cu_gspat_normalize2_kernelPK7double2S1_jPS_ --------------------------
	.section	.nv.shared._Z26cu_gspat_normalize2_kernelPK7double2S1_jPS_,"aw",@nobits
	.sectionflags	@""
	.align	16
	.zero		1024


//--------------------- .nv.shared._Z25cu_gspat_normalize_kernelPK7double2S1_jPS_ --------------------------
	.section	.nv.shared._Z25cu_gspat_normalize_kernelPK7double2S1_jPS_,"aw",@nobits
	.sectionflags	@""
	.align	16
	.zero		1024


//--------------------- .nv.shared._Z22cu_gs_normalize_kernelPK7double2jPS_ --------------------------
	.section	.nv.shared._Z22cu_gs_normalize_kernelPK7double2jPS_,"aw",@nobits
	.sectionflags	@""
	.align	16
	.zero		1024


//--------------------- .nv.constant0._Z14col_sum_kernelPKdjjPd --------------------------
	.section	.nv.constant0._Z14col_sum_kernelPKdjjPd,"a",@progbits
	.sectionflags	@""
	.align	4
.nv.constant0._Z14col_sum_kernelPKdjjPd:
	.zero		920


//--------------------- .nv.constant0._Z11imag_kernelPK7double2jjPd --------------------------
	.section	.nv.constant0._Z11imag_kernelPK7double2jjPd,"a",@progbits
	.sectionflags	@""
	.align	4
.nv.constant0._Z11imag_kernelPK7double2jjPd:
	.zero		920


//--------------------- .nv.constant0._Z11real_kernelPK7double2jjPd --------------------------
	.section	.nv.constant0._Z11real_kernelPK7double2jjPd,"a",@progbits
	.sectionflags	@""
	.align	4
.nv.constant0._Z11real_kernelPK7double2jjPd:
	.zero		920


//--------------------- .nv.constant0._Z10exp_kernelPK7double2jjPS_ --------------------------
	.section	.nv.constant0._Z10exp_kernelPK7double2jjPS_,"a",@progbits
	.sectionflags	@""
	.align	4
.nv.constant0._Z10exp_kernelPK7double2jjPS_:
	.zero		920


//--------------------- .nv.constant0._Z24calc_singular_inv_kernelPdjjdP7double2 --------------------------
	.section	.nv.constant0._Z24calc_singular_inv_kernelPdjjdP7double2,"a",@progbits
	.sectionflags	@""
	.align	4
.nv.constant0._Z24calc_singular_inv_kernelPdjjdP7double2:
	.zero		928


//--------------------- .nv.constant0._Z11conj_kernelPK7double2jjPS_ --------------------------
	.section	.nv.constant0._Z11conj_kernelPK7double2jjPS_,"a",@progbits
	.sectionflags	@""
	.align	4
.nv.constant0._Z11conj_kernelPK7double2jjPS_:
	.zero		920


//--------------------- .nv.constant0._Z10pow_kernelPKddjjPd --------------------------
	.section	.nv.constant0._Z10pow_kernelPKddjjPd,"a",@progbits
	.sectionflags	@""
	.align	4
.nv.constant0._Z10pow_kernelPKddjjPd:
	.zero		928


//--------------------- .nv.constant0._Z19make_complex_kernelPKdS0_jjP7double2 --------------------------
	.section	.nv.constant0._Z19make_complex_kernelPKdS0_jjP7double2,"a",@progbits
	.sectionflags	@""
	.align	4
.nv.constant0._Z19make_complex_kernelPKdS0_jjP7double2:
	.zero		928


//--------------------- .nv.constant0._Z11sqrt_kernelPKdjjPd --------------------------
	.section	.nv.constant0._Z11sqrt_kernelPKdjjPd,"a",@progbits
	.sectionflags	@""
	.align	4
.nv.constant0._Z11sqrt_kernelPKdjjPd:
	.zero		920


//--------------------- .nv.constant0._Z10abs_kernelPK7double2jjPd --------------------------
	.section	.nv.constant0._Z10abs_kernelPK7double2jjPd,"a",@progbits
	.sectionflags	@""
	.align	4
.nv.constant0._Z10abs_kernelPK7double2jjPd:
	.zero		920


//--------------------- .nv.constant0._Z23hadamard_product_kernelPK7double2S1_jjPS_ --------------------------
	.section	.nv.constant0._Z23hadamard_product_kernelPK7double2S1_jjPS_,"a",@progbits
	.sectionflags	@""
	.align	4
.nv.constant0._Z23hadamard_product_kernelPK7double2S1_jjPS_:
	.zero		928


//--------------------- .nv.constant0._Z17reciprocal_kernelPK7double2jjPS_ --------------------------
	.section	.nv.constant0._Z17reciprocal_kernelPK7double2jjPS_,"a",@progbits
	.sectionflags	@""
	.align	4
.nv.constant0._Z17reciprocal_kernelPK7double2jjPS_:
	.zero		920


//--------------------- .nv.constant0._Z19set_diagonal_kernelPKdjjPd --------------------------
	.section	.nv.constant0._Z19set_diagonal_kernelPKdjjPd,"a",@progbits
	.sectionflags	@""
	.align	4
.nv.constant0._Z19set_diagonal_kernelPKdjjPd:
	.zero		920


//--------------------- .nv.constant0._Z19set_diagonal_kernelPK7double2jjPS_ --------------------------
	.section	.nv.constant0._Z19set_diagonal_kernelPK7double2jjPS_,"a",@progbits
	.sectionflags	@""
	.align	4
.nv.constant0._Z19set_diagonal_kernelPK7double2jjPS_:
	.zero		920


//--------------------- .nv.constant0._Z19get_diagonal_kernelPKdjjPd --------------------------
	.section	.nv.constant0._Z19get_diagonal_kernelPKdjjPd,"a",@progbits
	.sectionflags	@""
	.align	4
.nv.constant0._Z19get_diagonal_kernelPKdjjPd:
	.zero		920


//--------------------- .nv.constant0._Z19get_diagonal_kernelPK7double2jjPS_ --------------------------
	.section	.nv.constant0._Z19get_diagonal_kernelPK7double2jjPS_,"a",@progbits
	.sectionflags	@""
	.align	4
.nv.constant0._Z19get_diagonal_kernelPK7double2jjPS_:
	.zero		920


//--------------------- .nv.constant0._Z26cu_gspat_normalize2_kernelPK7double2S1_jPS_ --------------------------
	.section	.nv.constant0._Z26cu_gspat_normalize2_kernelPK7double2S1_jPS_,"a",@progbits
	.sectionflags	@""
	.align	4
.nv.constant0._Z26cu_gspat_normalize2_kernelPK7double2S1_jPS_:
	.zero		928


//--------------------- .nv.constant0._Z25cu_gspat_normalize_kernelPK7double2S1_jPS_ --------------------------
	.section	.nv.constant0._Z25cu_gspat_normalize_kernelPK7double2S1_jPS_,"a",@progbits
	.sectionflags	@""
	.align	4
.nv.constant0._Z25cu_gspat_normalize_kernelPK7double2S1_jPS_:
	.zero		928


//--------------------- .nv.constant0._Z22cu_gs_normalize_kernelPK7double2jPS_ --------------------------
	.section	.nv.constant0._Z22cu_gs_normalize_kernelPK7double2jPS_,"a",@progbits
	.sectionflags	@""
	.align	4
.nv.constant0._Z22cu_gs_normalize_kernelPK7double2jPS_:
	.zero		920


//--------------------- SYMBOLS --------------------------

	.type		.nv.reservedSmem.offset0,@object
	.size		.nv.reservedSmem.offset0,0x4
	.type		.nv.reservedSmem.cap,@object
	.size		.nv.reservedSmem.cap,0x4
